	.target	sm_90a

	.elftype	@"ET_EXEC"


//--------------------- .note.nv.tkinfo           --------------------------
	.section	.note.nv.tkinfo,"",@"SHT_NOTE"
	.sectionflags	@"SHF_NOTE_NV_TKINFO"
	.tkinfo
        /*0018*/ 	.word	0x00000002
        /*0030*/ 	.string	""
        /*0030*/ 	.string	"ptxas"
        /*0030*/ 	.string	"Cuda compilation tools, release 13.0, V13.0.88"
        /*0030*/ 	.string	"Build cuda_13.0.r13.0/compiler.36424714_0"
        /*0030*/ 	.string	"-arch sm_90a -m 64 "



//--------------------- .note.nv.cuinfo           --------------------------
	.section	.note.nv.cuinfo,"",@"SHT_NOTE"
	.sectionflags	@"SHF_NOTE_NV_CUINFO"
        /*0018*/ 	.short	0x0002
        /*001a*/ 	.short	0x005a
        /*001c*/ 	.short	0x0082
	.zero		2


//--------------------- .nv.info                  --------------------------
	.section	.nv.info,"",@"SHT_CUDA_INFO"
	.align	4


	//----- nvinfo : EIATTR_REGCOUNT
	.align		4
        /*0000*/ 	.byte	0x04, 0x2f
        /*0002*/ 	.short	(.L_12 - .L_11)
	.align		4
.L_11:
        /*0004*/ 	.word	index@(_ZN7cutlass13device_kernelINS_4gemm6kernel13GemmUniversalIN4cute5tupleIJiiiiEEENS1_10collective13CollectiveMmaINS1_37MainloopSm90TmaGmmaWarpSpecializedFP8ILi37ENS5_IJNS4_1CILi1EEESB_SB_EEENS1_32KernelTmaWarpSpecializedPingpongEEENS5_IJNSA_ILi64EEENSA_ILi32EEESF_EEENS_12float_e4m3_tENS5_IJlSB_lEEESI_SJ_NS4_8TiledMMAINS4_8MMA_AtomIJNS4_4SM904GMMA30MMA_64x32x32_F32E4M3E4M3_SS_TNILNSN_7ScaleInE1ELSP_1EEEEEENS4_6LayoutISC_NS5_IJNSA_ILi0EEEST_ST_EEEEENS5_IJNS4_10UnderscoreESW_SW_EEEEENS4_13SM90_TMA_LOADENS4_14ComposedLayoutINS4_7SwizzleILi2ELi4ELi3EEENS4_18smem_ptr_flag_bitsILi8EEENSS_INS5_IJNSA_ILi8EEESF_EEENS5_IJSF_SB_EEEEEEEvNS4_8identityESZ_S19_vS1A_EENS_8epilogue10collective6detail29Sm90TmaWarpSpecializedAdapterINS1D_15DefaultEpilogueISI_SJ_SJ_NS1C_6thread17LinearCombinationISI_Li1EffLNS1H_9ScaleType4KindE0ELNS_15FloatRoundStyleE2ESI_EENS1_15EpilogueDefaultEEEEEvvEEEEvNT_6ParamsE)
        /*0008*/ 	.word	0x000000a8


	//----- nvinfo : EIATTR_FRAME_SIZE
	.align		4
.L_12:
        /*000c*/ 	.byte	0x04, 0x11
        /*000e*/ 	.short	(.L_14 - .L_13)
	.align		4
.L_13:
        /*0010*/ 	.word	index@(_ZN7cutlass13device_kernelINS_4gemm6kernel13GemmUniversalIN4cute5tupleIJiiiiEEENS1_10collective13CollectiveMmaINS1_37MainloopSm90TmaGmmaWarpSpecializedFP8ILi37ENS5_IJNS4_1CILi1EEESB_SB_EEENS1_32KernelTmaWarpSpecializedPingpongEEENS5_IJNSA_ILi64EEENSA_ILi32EEESF_EEENS_12float_e4m3_tENS5_IJlSB_lEEESI_SJ_NS4_8TiledMMAINS4_8MMA_AtomIJNS4_4SM904GMMA30MMA_64x32x32_F32E4M3E4M3_SS_TNILNSN_7ScaleInE1ELSP_1EEEEEENS4_6LayoutISC_NS5_IJNSA_ILi0EEEST_ST_EEEEENS5_IJNS4_10UnderscoreESW_SW_EEEEENS4_13SM90_TMA_LOADENS4_14ComposedLayoutINS4_7SwizzleILi2ELi4ELi3EEENS4_18smem_ptr_flag_bitsILi8EEENSS_INS5_IJNSA_ILi8EEESF_EEENS5_IJSF_SB_EEEEEEEvNS4_8identityESZ_S19_vS1A_EENS_8epilogue10collective6detail29Sm90TmaWarpSpecializedAdapterINS1D_15DefaultEpilogueISI_SJ_SJ_NS1C_6thread17LinearCombinationISI_Li1EffLNS1H_9ScaleType4KindE0ELNS_15FloatRoundStyleE2ESI_EENS1_15EpilogueDefaultEEEEEvvEEEEvNT_6ParamsE)
        /*0014*/ 	.word	0x00000000


	//----- nvinfo : EIATTR_MIN_STACK_SIZE
	.align		4
.L_14:
        /*0018*/ 	.byte	0x04, 0x12
        /*001a*/ 	.short	(.L_16 - .L_15)
	.align		4
.L_15:
        /*001c*/ 	.word	index@(_ZN7cutlass13device_kernelINS_4gemm6kernel13GemmUniversalIN4cute5tupleIJiiiiEEENS1_10collective13CollectiveMmaINS1_37MainloopSm90TmaGmmaWarpSpecializedFP8ILi37ENS5_IJNS4_1CILi1EEESB_SB_EEENS1_32KernelTmaWarpSpecializedPingpongEEENS5_IJNSA_ILi64EEENSA_ILi32EEESF_EEENS_12float_e4m3_tENS5_IJlSB_lEEESI_SJ_NS4_8TiledMMAINS4_8MMA_AtomIJNS4_4SM904GMMA30MMA_64x32x32_F32E4M3E4M3_SS_TNILNSN_7ScaleInE1ELSP_1EEEEEENS4_6LayoutISC_NS5_IJNSA_ILi0EEEST_ST_EEEEENS5_IJNS4_10UnderscoreESW_SW_EEEEENS4_13SM90_TMA_LOADENS4_14ComposedLayoutINS4_7SwizzleILi2ELi4ELi3EEENS4_18smem_ptr_flag_bitsILi8EEENSS_INS5_IJNSA_ILi8EEESF_EEENS5_IJSF_SB_EEEEEEEvNS4_8identityESZ_S19_vS1A_EENS_8epilogue10collective6detail29Sm90TmaWarpSpecializedAdapterINS1D_15DefaultEpilogueISI_SJ_SJ_NS1C_6thread17LinearCombinationISI_Li1EffLNS1H_9ScaleType4KindE0ELNS_15FloatRoundStyleE2ESI_EENS1_15EpilogueDefaultEEEEEvvEEEEvNT_6ParamsE)
        /*0020*/ 	.word	0x00000000
.L_16:


//--------------------- .nv.compat                --------------------------
	.section	.nv.compat,"",@"SHT_CUDA_COMPAT_INFO"
	.align	4
        /*0000*/ 	.byte	0x02, 0x09, 0x01, 0x00, 0x02, 0x02, 0x04, 0x00, 0x02, 0x05, 0x05, 0x00, 0x03, 0x07, 0x01, 0x01
        /*0010*/ 	.byte	0x02, 0x03, 0x01, 0x00, 0x02, 0x06, 0x01, 0x00, 0x04, 0x0b, 0x08, 0x00, 0x00, 0x00, 0x00, 0x00
        /*0020*/ 	.byte	0x00, 0x00, 0x00, 0x00


//--------------------- .nv.info._ZN7cutlass13device_kernelINS_4gemm6kernel13GemmUniversalIN4cute5tupleIJiiiiEEENS1_10collective13CollectiveMmaINS1_37MainloopSm90TmaGmmaWarpSpecializedFP8ILi37ENS5_IJNS4_1CILi1EEESB_SB_EEENS1_32KernelTmaWarpSpecializedPingpongEEENS5_IJNSA_ILi64EEENSA_ILi32EEESF_EEENS_12float_e4m3_tENS5_IJlSB_lEEESI_SJ_NS4_8TiledMMAINS4_8MMA_AtomIJNS4_4SM904GMMA30MMA_64x32x32_F32E4M3E4M3_SS_TNILNSN_7ScaleInE1ELSP_1EEEEEENS4_6LayoutISC_NS5_IJNSA_ILi0EEEST_ST_EEEEENS5_IJNS4_10UnderscoreESW_SW_EEEEENS4_13SM90_TMA_LOADENS4_14ComposedLayoutINS4_7SwizzleILi2ELi4ELi3EEENS4_18smem_ptr_flag_bitsILi8EEENSS_INS5_IJNSA_ILi8EEESF_EEENS5_IJSF_SB_EEEEEEEvNS4_8identityESZ_S19_vS1A_EENS_8epilogue10collective6detail29Sm90TmaWarpSpecializedAdapterINS1D_15DefaultEpilogueISI_SJ_SJ_NS1C_6thread17LinearCombinationISI_Li1EffLNS1H_9ScaleType4KindE0ELNS_15FloatRoundStyleE2ESI_EENS1_15EpilogueDefaultEEEEEvvEEEEvNT_6ParamsE --------------------------
	.section	.nv.info._ZN7cutlass13device_kernelINS_4gemm6kernel13GemmUniversalIN4cute5tupleIJiiiiEEENS1_10collective13CollectiveMmaINS1_37MainloopSm90TmaGmmaWarpSpecializedFP8ILi37ENS5_IJNS4_1CILi1EEESB_SB_EEENS1_32KernelTmaWarpSpecializedPingpongEEENS5_IJNSA_ILi64EEENSA_ILi32EEESF_EEENS_12float_e4m3_tENS5_IJlSB_lEEESI_SJ_NS4_8TiledMMAINS4_8MMA_AtomIJNS4_4SM904GMMA30MMA_64x32x32_F32E4M3E4M3_SS_TNILNSN_7ScaleInE1ELSP_1EEEEEENS4_6LayoutISC_NS5_IJNSA_ILi0EEEST_ST_EEEEENS5_IJNS4_10UnderscoreESW_SW_EEEEENS4_13SM90_TMA_LOADENS4_14ComposedLayoutINS4_7SwizzleILi2ELi4ELi3EEENS4_18smem_ptr_flag_bitsILi8EEENSS_INS5_IJNSA_ILi8EEESF_EEENS5_IJSF_SB_EEEEEEEvNS4_8identityESZ_S19_vS1A_EENS_8epilogue10collective6detail29Sm90TmaWarpSpecializedAdapterINS1D_15DefaultEpilogueISI_SJ_SJ_NS1C_6thread17LinearCombinationISI_Li1EffLNS1H_9ScaleType4KindE0ELNS_15FloatRoundStyleE2ESI_EENS1_15EpilogueDefaultEEEEEvvEEEEvNT_6ParamsE,"",@"SHT_CUDA_INFO"
	.sectionflags	@""
	.align	4


	//----- nvinfo : EIATTR_CUDA_API_VERSION
	.align		4
        /*0000*/ 	.byte	0x04, 0x37
        /*0002*/ 	.short	(.L_18 - .L_17)
.L_17:
        /*0004*/ 	.word	0x00000082


	//----- nvinfo : EIATTR_KPARAM_INFO
	.align		4
.L_18:
        /*0008*/ 	.byte	0x04, 0x17
        /*000a*/ 	.short	(.L_20 - .L_19)
.L_19:
        /*000c*/ 	.word	0x00000000
        /*0010*/ 	.short	0x0000
        /*0012*/ 	.short	0x0070
        /*0014*/ 	.byte	0x00, 0xf0, 0x01, 0x10


	//----- nvinfo : EIATTR_SPARSE_MMA_MASK
	.align		4
.L_20:
        /*0018*/ 	.byte	0x03, 0x50
        /*001a*/ 	.short	0x0000


	//----- nvinfo : EIATTR_MAXREG_COUNT
	.align		4
        /*001c*/ 	.byte	0x03, 0x1b
        /*001e*/ 	.short	0x00a8


	//----- nvinfo : EIATTR_NUM_BARRIERS
	.align		4
        /*0020*/ 	.byte	0x02, 0x4c
        /*0022*/ 	.byte	0x01
	.zero		1


	//----- nvinfo : EIATTR_MERCURY_ISA_VERSION
	.align		4
        /*0024*/ 	.byte	0x03, 0x5f
        /*0026*/ 	.short	0x0101


	//----- nvinfo : EIATTR_INT_WARP_WIDE_INSTR_OFFSETS
	.align		4
        /*0028*/ 	.byte	0x04, 0x31
        /*002a*/ 	.short	(.L_22 - .L_21)


	//   ....[0]....
.L_21:
        /*002c*/ 	.word	0x00000830


	//   ....[1]....
        /*0030*/ 	.word	0x00000850


	//   ....[2]....
        /*0034*/ 	.word	0x000008d0


	//   ....[3]....
        /*0038*/ 	.word	0x000008e0


	//   ....[4]....
        /*003c*/ 	.word	0x000008f0


	//   ....[5]....
        /*0040*/ 	.word	0x00000910


	//   ....[6]....
        /*0044*/ 	.word	0x000009a0


	//   ....[7]....
        /*0048*/ 	.word	0x000009c0


	//----- nvinfo : EIATTR_COOP_GROUP_MASK_REGIDS
	.align		4
.L_22:
        /*004c*/ 	.byte	0x04, 0x29
        /*004e*/ 	.short	(.L_24 - .L_23)


	//   ....[0]....
.L_23:
        /*0050*/ 	.word	0xffffffff


	//   ....[1]....
        /*0054*/ 	.word	0xffffffff


	//   ....[2]....
        /*0058*/ 	.word	0xffffffff


	//   ....[3]....
        /*005c*/ 	.word	0xffffffff


	//   ....[4]....
        /*0060*/ 	.word	0xffffffff


	//   ....[5]....
        /*0064*/ 	.word	0xffffffff


	//----- nvinfo : EIATTR_COOP_GROUP_INSTR_OFFSETS
	.align		4
.L_24:
        /*0068*/ 	.byte	0x04, 0x28
        /*006a*/ 	.short	(.L_26 - .L_25)


	//   ....[0]....
.L_25:
        /*006c*/ 	.word	0x00000060


	//   ....[1]....
        /*0070*/ 	.word	0x00000070


	//   ....[2]....
        /*0074*/ 	.word	0x00000130


	//   ....[3]....
        /*0078*/ 	.word	0x00000710


	//   ....[4]....
        /*007c*/ 	.word	0x00000750


	//   ....[5]....
        /*0080*/ 	.word	0x00000790


	//----- nvinfo : EIATTR_REG_RECONFIG
	.align		4
.L_26:
        /*0084*/ 	.byte	0x01, 0x54
	.zero		2


	//----- nvinfo : EIATTR_MBARRIER_INSTR_OFFSETS
	.align		4
        /*0088*/ 	.byte	0x04, 0x39
        /*008a*/ 	.short	(.L_28 - .L_27)


	//   ....[0]....
.L_27:
        /*008c*/ 	.word	0x00000250
        /*0090*/ 	.word	0x000000ff
        /*0094*/ 	.word	0x00000000
        /*0098*/ 	.short	0x0100
        /*009a*/ 	.byte	0x08
	.zero		1


	//   ....[1]....
        /*009c*/ 	.word	0x00000260
        /*00a0*/ 	.word	0x000000ff
        /*00a4*/ 	.word	0x00000128
        /*00a8*/ 	.short	0x0100
        /*00aa*/ 	.byte	0x08
	.zero		1


	//   ....[2]....
        /*00ac*/ 	.word	0x00000270
        /*00b0*/ 	.word	0x000000ff
        /*00b4*/ 	.word	0x00000008
        /*00b8*/ 	.short	0x0100
        /*00ba*/ 	.byte	0x08
	.zero		1


	//   ....[3]....
        /*00bc*/ 	.word	0x00000280
        /*00c0*/ 	.word	0x000000ff
        /*00c4*/ 	.word	0x00000130
        /*00c8*/ 	.short	0x0100
        /*00ca*/ 	.byte	0x08
	.zero		1


	//   ....[4]....
        /*00cc*/ 	.word	0x00000290
        /*00d0*/ 	.word	0x000000ff
        /*00d4*/ 	.word	0x00000010
        /*00d8*/ 	.short	0x0100
        /*00da*/ 	.byte	0x08
	.zero		1


	//   ....[5]....
        /*00dc*/ 	.word	0x000002a0
        /*00e0*/ 	.word	0x000000ff
        /*00e4*/ 	.word	0x00000138
        /*00e8*/ 	.short	0x0100
        /*00ea*/ 	.byte	0x08
	.zero		1


	//   ....[6]....
        /*00ec*/ 	.word	0x000002b0
        /*00f0*/ 	.word	0x000000ff
        /*00f4*/ 	.word	0x00000018
        /*00f8*/ 	.short	0x0100
        /*00fa*/ 	.byte	0x08
	.zero		1


	//   ....[7]....
        /*00fc*/ 	.word	0x000002c0
        /*0100*/ 	.word	0x000000ff
        /*0104*/ 	.word	0x00000140
        /*0108*/ 	.short	0x0100
        /*010a*/ 	.byte	0x08
	.zero		1


	//   ....[8]....
        /*010c*/ 	.word	0x000002d0
        /*0110*/ 	.word	0x000000ff
        /*0114*/ 	.word	0x00000020
        /*0118*/ 	.short	0x0100
        /*011a*/ 	.byte	0x08
	.zero		1


	//   ....[9]....
        /*011c*/ 	.word	0x000002e0
        /*0120*/ 	.word	0x000000ff
        /*0124*/ 	.word	0x00000148
        /*0128*/ 	.short	0x0100
        /*012a*/ 	.byte	0x08
	.zero		1


	//   ....[10]....
        /*012c*/ 	.word	0x000002f0
        /*0130*/ 	.word	0x000000ff
        /*0134*/ 	.word	0x00000028
        /*0138*/ 	.short	0x0100
        /*013a*/ 	.byte	0x08
	.zero		1


	//   ....[11]....
        /*013c*/ 	.word	0x00000300
        /*0140*/ 	.word	0x000000ff
        /*0144*/ 	.word	0x00000150
        /*0148*/ 	.short	0x0100
        /*014a*/ 	.byte	0x08
	.zero		1


	//   ....[12]....
        /*014c*/ 	.word	0x00000310
        /*0150*/ 	.word	0x000000ff
        /*0154*/ 	.word	0x00000030
        /*0158*/ 	.short	0x0100
        /*015a*/ 	.byte	0x08
	.zero		1


	//   ....[13]....
        /*015c*/ 	.word	0x00000320
        /*0160*/ 	.word	0x000000ff
        /*0164*/ 	.word	0x00000158
        /*0168*/ 	.short	0x0100
        /*016a*/ 	.byte	0x08
	.zero		1


	//   ....[14]....
        /*016c*/ 	.word	0x00000330
        /*0170*/ 	.word	0x000000ff
        /*0174*/ 	.word	0x00000038
        /*0178*/ 	.short	0x0100
        /*017a*/ 	.byte	0x08
	.zero		1


	//   ....[15]....
        /*017c*/ 	.word	0x00000340
        /*0180*/ 	.word	0x000000ff
        /*0184*/ 	.word	0x00000160
        /*0188*/ 	.short	0x0100
        /*018a*/ 	.byte	0x08
	.zero		1


	//   ....[16]....
        /*018c*/ 	.word	0x00000350
        /*0190*/ 	.word	0x000000ff
        /*0194*/ 	.word	0x00000040
        /*0198*/ 	.short	0x0100
        /*019a*/ 	.byte	0x08
	.zero		1


	//   ....[17]....
        /*019c*/ 	.word	0x00000360
        /*01a0*/ 	.word	0x000000ff
        /*01a4*/ 	.word	0x00000168
        /*01a8*/ 	.short	0x0100
        /*01aa*/ 	.byte	0x08
	.zero		1


	//   ....[18]....
        /*01ac*/ 	.word	0x00000370
        /*01b0*/ 	.word	0x000000ff
        /*01b4*/ 	.word	0x00000048
        /*01b8*/ 	.short	0x0100
        /*01ba*/ 	.byte	0x08
	.zero		1


	//   ....[19]....
        /*01bc*/ 	.word	0x00000380
        /*01c0*/ 	.word	0x000000ff
        /*01c4*/ 	.word	0x00000170
        /*01c8*/ 	.short	0x0100
        /*01ca*/ 	.byte	0x08
	.zero		1


	//   ....[20]....
        /*01cc*/ 	.word	0x00000390
        /*01d0*/ 	.word	0x000000ff
        /*01d4*/ 	.word	0x00000050
        /*01d8*/ 	.short	0x0100
        /*01da*/ 	.byte	0x08
	.zero		1


	//   ....[21]....
        /*01dc*/ 	.word	0x000003a0
        /*01e0*/ 	.word	0x000000ff
        /*01e4*/ 	.word	0x00000178
        /*01e8*/ 	.short	0x0100
        /*01ea*/ 	.byte	0x08
	.zero		1


	//   ....[22]....
        /*01ec*/ 	.word	0x000003b0
        /*01f0*/ 	.word	0x000000ff
        /*01f4*/ 	.word	0x00000058
        /*01f8*/ 	.short	0x0100
        /*01fa*/ 	.byte	0x08
	.zero		1


	//   ....[23]....
        /*01fc*/ 	.word	0x000003c0
        /*0200*/ 	.word	0x000000ff
        /*0204*/ 	.word	0x00000180
        /*0208*/ 	.short	0x0100
        /*020a*/ 	.byte	0x08
	.zero		1


	//   ....[24]....
        /*020c*/ 	.word	0x000003d0
        /*0210*/ 	.word	0x000000ff
        /*0214*/ 	.word	0x00000060
        /*0218*/ 	.short	0x0100
        /*021a*/ 	.byte	0x08
	.zero		1


	//   ....[25]....
        /*021c*/ 	.word	0x000003e0
        /*0220*/ 	.word	0x000000ff
        /*0224*/ 	.word	0x00000188
        /*0228*/ 	.short	0x0100
        /*022a*/ 	.byte	0x08
	.zero		1


	//   ....[26]....
        /*022c*/ 	.word	0x000003f0
        /*0230*/ 	.word	0x000000ff
        /*0234*/ 	.word	0x00000068
        /*0238*/ 	.short	0x0100
        /*023a*/ 	.byte	0x08
	.zero		1


	//   ....[27]....
        /*023c*/ 	.word	0x00000400
        /*0240*/ 	.word	0x000000ff
        /*0244*/ 	.word	0x00000190
        /*0248*/ 	.short	0x0100
        /*024a*/ 	.byte	0x08
	.zero		1


	//   ....[28]....
        /*024c*/ 	.word	0x00000410
        /*0250*/ 	.word	0x000000ff
        /*0254*/ 	.word	0x00000070
        /*0258*/ 	.short	0x0100
        /*025a*/ 	.byte	0x08
	.zero		1


	//   ....[29]....
        /*025c*/ 	.word	0x00000420
        /*0260*/ 	.word	0x000000ff
        /*0264*/ 	.word	0x00000198
        /*0268*/ 	.short	0x0100
        /*026a*/ 	.byte	0x08
	.zero		1


	//   ....[30]....
        /*026c*/ 	.word	0x00000430
        /*0270*/ 	.word	0x000000ff
        /*0274*/ 	.word	0x00000078
        /*0278*/ 	.short	0x0100
        /*027a*/ 	.byte	0x08
	.zero		1


	//   ....[31]....
        /*027c*/ 	.word	0x00000440
        /*0280*/ 	.word	0x000000ff
        /*0284*/ 	.word	0x000001a0
        /*0288*/ 	.short	0x0100
        /*028a*/ 	.byte	0x08
	.zero		1


	//   ....[32]....
        /*028c*/ 	.word	0x00000450
        /*0290*/ 	.word	0x000000ff
        /*0294*/ 	.word	0x00000080
        /*0298*/ 	.short	0x0100
        /*029a*/ 	.byte	0x08
	.zero		1


	//   ....[33]....
        /*029c*/ 	.word	0x00000460
        /*02a0*/ 	.word	0x000000ff
        /*02a4*/ 	.word	0x000001a8
        /*02a8*/ 	.short	0x0100
        /*02aa*/ 	.byte	0x08
	.zero		1


	//   ....[34]....
        /*02ac*/ 	.word	0x00000470
        /*02b0*/ 	.word	0x000000ff
        /*02b4*/ 	.word	0x00000088
        /*02b8*/ 	.short	0x0100
        /*02ba*/ 	.byte	0x08
	.zero		1


	//   ....[35]....
        /*02bc*/ 	.word	0x00000480
        /*02c0*/ 	.word	0x000000ff
        /*02c4*/ 	.word	0x000001b0
        /*02c8*/ 	.short	0x0100
        /*02ca*/ 	.byte	0x08
	.zero		1


	//   ....[36]....
        /*02cc*/ 	.word	0x00000490
        /*02d0*/ 	.word	0x000000ff
        /*02d4*/ 	.word	0x00000090
        /*02d8*/ 	.short	0x0100
        /*02da*/ 	.byte	0x08
	.zero		1


	//   ....[37]....
        /*02dc*/ 	.word	0x000004a0
        /*02e0*/ 	.word	0x000000ff
        /*02e4*/ 	.word	0x000001b8
        /*02e8*/ 	.short	0x0100
        /*02ea*/ 	.byte	0x08
	.zero		1


	//   ....[38]....
        /*02ec*/ 	.word	0x000004b0
        /*02f0*/ 	.word	0x000000ff
        /*02f4*/ 	.word	0x00000098
        /*02f8*/ 	.short	0x0100
        /*02fa*/ 	.byte	0x08
	.zero		1


	//   ....[39]....
        /*02fc*/ 	.word	0x000004c0
        /*0300*/ 	.word	0x000000ff
        /*0304*/ 	.word	0x000001c0
        /*0308*/ 	.short	0x0100
        /*030a*/ 	.byte	0x08
	.zero		1


	//   ....[40]....
        /*030c*/ 	.word	0x000004d0
        /*0310*/ 	.word	0x000000ff
        /*0314*/ 	.word	0x000000a0
        /*0318*/ 	.short	0x0100
        /*031a*/ 	.byte	0x08
	.zero		1


	//   ....[41]....
        /*031c*/ 	.word	0x000004e0
        /*0320*/ 	.word	0x000000ff
        /*0324*/ 	.word	0x000001c8
        /*0328*/ 	.short	0x0100
        /*032a*/ 	.byte	0x08
	.zero		1


	//   ....[42]....
        /*032c*/ 	.word	0x000004f0
        /*0330*/ 	.word	0x000000ff
        /*0334*/ 	.word	0x000000a8
        /*0338*/ 	.short	0x0100
        /*033a*/ 	.byte	0x08
	.zero		1


	//   ....[43]....
        /*033c*/ 	.word	0x00000500
        /*0340*/ 	.word	0x000000ff
        /*0344*/ 	.word	0x000001d0
        /*0348*/ 	.short	0x0100
        /*034a*/ 	.byte	0x08
	.zero		1


	//   ....[44]....
        /*034c*/ 	.word	0x00000510
        /*0350*/ 	.word	0x000000ff
        /*0354*/ 	.word	0x000000b0
        /*0358*/ 	.short	0x0100
        /*035a*/ 	.byte	0x08
	.zero		1


	//   ....[45]....
        /*035c*/ 	.word	0x00000520
        /*0360*/ 	.word	0x000000ff
        /*0364*/ 	.word	0x000001d8
        /*0368*/ 	.short	0x0100
        /*036a*/ 	.byte	0x08
	.zero		1


	//   ....[46]....
        /*036c*/ 	.word	0x00000530
        /*0370*/ 	.word	0x000000ff
        /*0374*/ 	.word	0x000000b8
        /*0378*/ 	.short	0x0100
        /*037a*/ 	.byte	0x08
	.zero		1


	//   ....[47]....
        /*037c*/ 	.word	0x00000540
        /*0380*/ 	.word	0x000000ff
        /*0384*/ 	.word	0x000001e0
        /*0388*/ 	.short	0x0100
        /*038a*/ 	.byte	0x08
	.zero		1


	//   ....[48]....
        /*038c*/ 	.word	0x00000550
        /*0390*/ 	.word	0x000000ff
        /*0394*/ 	.word	0x000000c0
        /*0398*/ 	.short	0x0100
        /*039a*/ 	.byte	0x08
	.zero		1


	//   ....[49]....
        /*039c*/ 	.word	0x00000560
        /*03a0*/ 	.word	0x000000ff
        /*03a4*/ 	.word	0x000001e8
        /*03a8*/ 	.short	0x0100
        /*03aa*/ 	.byte	0x08
	.zero		1


	//   ....[50]....
        /*03ac*/ 	.word	0x00000570
        /*03b0*/ 	.word	0x000000ff
        /*03b4*/ 	.word	0x000000c8
        /*03b8*/ 	.short	0x0100
        /*03ba*/ 	.byte	0x08
	.zero		1


	//   ....[51]....
        /*03bc*/ 	.word	0x00000580
        /*03c0*/ 	.word	0x000000ff
        /*03c4*/ 	.word	0x000001f0
        /*03c8*/ 	.short	0x0100
        /*03ca*/ 	.byte	0x08
	.zero		1


	//   ....[52]....
        /*03cc*/ 	.word	0x00000590
        /*03d0*/ 	.word	0x000000ff
        /*03d4*/ 	.word	0x000000d0
        /*03d8*/ 	.short	0x0100
        /*03da*/ 	.byte	0x08
	.zero		1


	//   ....[53]....
        /*03dc*/ 	.word	0x000005a0
        /*03e0*/ 	.word	0x000000ff
        /*03e4*/ 	.word	0x000001f8
        /*03e8*/ 	.short	0x0100
        /*03ea*/ 	.byte	0x08
	.zero		1


	//   ....[54]....
        /*03ec*/ 	.word	0x000005b0
        /*03f0*/ 	.word	0x000000ff
        /*03f4*/ 	.word	0x000000d8
        /*03f8*/ 	.short	0x0100
        /*03fa*/ 	.byte	0x08
	.zero		1


	//   ....[55]....
        /*03fc*/ 	.word	0x000005c0
        /*0400*/ 	.word	0x000000ff
        /*0404*/ 	.word	0x00000200
        /*0408*/ 	.short	0x0100
        /*040a*/ 	.byte	0x08
	.zero		1


	//   ....[56]....
        /*040c*/ 	.word	0x000005d0
        /*0410*/ 	.word	0x000000ff
        /*0414*/ 	.word	0x000000e0
        /*0418*/ 	.short	0x0100
        /*041a*/ 	.byte	0x08
	.zero		1


	//   ....[57]....
        /*041c*/ 	.word	0x000005e0
        /*0420*/ 	.word	0x000000ff
        /*0424*/ 	.word	0x00000208
        /*0428*/ 	.short	0x0100
        /*042a*/ 	.byte	0x08
	.zero		1


	//   ....[58]....
        /*042c*/ 	.word	0x000005f0
        /*0430*/ 	.word	0x000000ff
        /*0434*/ 	.word	0x000000e8
        /*0438*/ 	.short	0x0100
        /*043a*/ 	.byte	0x08
	.zero		1


	//   ....[59]....
        /*043c*/ 	.word	0x00000600
        /*0440*/ 	.word	0x000000ff
        /*0444*/ 	.word	0x00000210
        /*0448*/ 	.short	0x0100
        /*044a*/ 	.byte	0x08
	.zero		1


	//   ....[60]....
        /*044c*/ 	.word	0x00000610
        /*0450*/ 	.word	0x000000ff
        /*0454*/ 	.word	0x000000f0
        /*0458*/ 	.short	0x0100
        /*045a*/ 	.byte	0x08
	.zero		1


	//   ....[61]....
        /*045c*/ 	.word	0x00000620
        /*0460*/ 	.word	0x000000ff
        /*0464*/ 	.word	0x00000218
        /*0468*/ 	.short	0x0100
        /*046a*/ 	.byte	0x08
	.zero		1


	//   ....[62]....
        /*046c*/ 	.word	0x00000630
        /*0470*/ 	.word	0x000000ff
        /*0474*/ 	.word	0x000000f8
        /*0478*/ 	.short	0x0100
        /*047a*/ 	.byte	0x08
	.zero		1


	//   ....[63]....
        /*047c*/ 	.word	0x00000640
        /*0480*/ 	.word	0x000000ff
        /*0484*/ 	.word	0x00000220
        /*0488*/ 	.short	0x0100
        /*048a*/ 	.byte	0x08
	.zero		1


	//   ....[64]....
        /*048c*/ 	.word	0x00000650
        /*0490*/ 	.word	0x000000ff
        /*0494*/ 	.word	0x00000100
        /*0498*/ 	.short	0x0100
        /*049a*/ 	.byte	0x08
	.zero		1


	//   ....[65]....
        /*049c*/ 	.word	0x00000660
        /*04a0*/ 	.word	0x000000ff
        /*04a4*/ 	.word	0x00000228
        /*04a8*/ 	.short	0x0100
        /*04aa*/ 	.byte	0x08
	.zero		1


	//   ....[66]....
        /*04ac*/ 	.word	0x00000670
        /*04b0*/ 	.word	0x000000ff
        /*04b4*/ 	.word	0x00000108
        /*04b8*/ 	.short	0x0100
        /*04ba*/ 	.byte	0x08
	.zero		1


	//   ....[67]....
        /*04bc*/ 	.word	0x00000680
        /*04c0*/ 	.word	0x000000ff
        /*04c4*/ 	.word	0x00000230
        /*04c8*/ 	.short	0x0100
        /*04ca*/ 	.byte	0x08
	.zero		1


	//   ....[68]....
        /*04cc*/ 	.word	0x00000690
        /*04d0*/ 	.word	0x000000ff
        /*04d4*/ 	.word	0x00000110
        /*04d8*/ 	.short	0x0100
        /*04da*/ 	.byte	0x08
	.zero		1


	//   ....[69]....
        /*04dc*/ 	.word	0x000006a0
        /*04e0*/ 	.word	0x000000ff
        /*04e4*/ 	.word	0x00000238
        /*04e8*/ 	.short	0x0100
        /*04ea*/ 	.byte	0x08
	.zero		1


	//   ....[70]....
        /*04ec*/ 	.word	0x000006b0
        /*04f0*/ 	.word	0x000000ff
        /*04f4*/ 	.word	0x00000118
        /*04f8*/ 	.short	0x0100
        /*04fa*/ 	.byte	0x08
	.zero		1


	//   ....[71]....
        /*04fc*/ 	.word	0x000006c0
        /*0500*/ 	.word	0x000000ff
        /*0504*/ 	.word	0x00000240
        /*0508*/ 	.short	0x0100
        /*050a*/ 	.byte	0x08
	.zero		1


	//   ....[72]....
        /*050c*/ 	.word	0x000006d0
        /*0510*/ 	.word	0x000000ff
        /*0514*/ 	.word	0x00000120
        /*0518*/ 	.short	0x0100
        /*051a*/ 	.byte	0x08
	.zero		1


	//   ....[73]....
        /*051c*/ 	.word	0x000006e0
        /*0520*/ 	.word	0x000000ff
        /*0524*/ 	.word	0x00000248
        /*0528*/ 	.short	0x0100
        /*052a*/ 	.byte	0x08
	.zero		1


	//   ....[74]....
        /*052c*/ 	.word	0x00000a00
        /*0530*/ 	.word	0x000000ff
        /*0534*/ 	.word	0x00000280
        /*0538*/ 	.short	0x0100
        /*053a*/ 	.byte	0x08
	.zero		1


	//   ....[75]....
        /*053c*/ 	.word	0x00000a70
        /*0540*/ 	.word	0x000000ff
        /*0544*/ 	.word	0x00000288
        /*0548*/ 	.short	0x0100
        /*054a*/ 	.byte	0x08
	.zero		1


	//   ....[76]....
        /*054c*/ 	.word	0x00000a90
        /*0550*/ 	.word	0x000000ff
        /*0554*/ 	.word	0x00000260
        /*0558*/ 	.short	0x0100
        /*055a*/ 	.byte	0x09
	.zero		1


	//   ....[77]....
        /*055c*/ 	.word	0x00000aa0
        /*0560*/ 	.word	0x000000ff
        /*0564*/ 	.word	0x00000268
        /*0568*/ 	.short	0x0100
        /*056a*/ 	.byte	0x09
	.zero		1


	//   ....[78]....
        /*056c*/ 	.word	0x00000ab0
        /*0570*/ 	.word	0x000000ff
        /*0574*/ 	.word	0x00000270
        /*0578*/ 	.short	0x0100
        /*057a*/ 	.byte	0x09
	.zero		1


	//   ....[79]....
        /*057c*/ 	.word	0x00000ac0
        /*0580*/ 	.word	0x000000ff
        /*0584*/ 	.word	0x00000278
        /*0588*/ 	.short	0x0100
        /*058a*/ 	.byte	0x09
	.zero		1


	//   ....[80]....
        /*058c*/ 	.word	0x00001910
        /*0590*/ 	.word	0x000000ff
        /*0594*/ 	.word	0xfffffff8
        /*0598*/ 	.short	0x010a
        /*059a*/ 	.byte	0x0f
	.zero		1


	//   ....[81]....
        /*059c*/ 	.word	0x00001af0
        /*05a0*/ 	.word	0x000000ff
        /*05a4*/ 	.word	0x00000000
        /*05a8*/ 	.short	0x010a
        /*05aa*/ 	.byte	0x06
	.zero		1


	//   ....[82]....
        /*05ac*/ 	.word	0x00001b30
        /*05b0*/ 	.word	0x000000ff
        /*05b4*/ 	.word	0x00000000
        /*05b8*/ 	.short	0x010a
        /*05ba*/ 	.byte	0x06
	.zero		1


	//   ....[83]....
        /*05bc*/ 	.word	0x00001f30
        /*05c0*/ 	.word	0x000000ff
        /*05c4*/ 	.word	0x00000000
        /*05c8*/ 	.short	0x010a
        /*05ca*/ 	.byte	0x09
	.zero		1


	//   ....[84]....
        /*05cc*/ 	.word	0x00001f70
        /*05d0*/ 	.word	0x000000ff
        /*05d4*/ 	.word	0x00000000
        /*05d8*/ 	.short	0x010a
        /*05da*/ 	.byte	0x09
	.zero		1


	//   ....[85]....
        /*05dc*/ 	.word	0x00002250
        /*05e0*/ 	.word	0x000000ff
        /*05e4*/ 	.word	0x00000000
        /*05e8*/ 	.short	0x0101
        /*05ea*/ 	.byte	0x08
	.zero		1


	//   ....[86]....
        /*05ec*/ 	.word	0x000024c0
        /*05f0*/ 	.word	0x00000010
        /*05f4*/ 	.word	0x00000000
        /*05f8*/ 	.short	0x0101
        /*05fa*/ 	.byte	0x18
	.zero		1


	//   ....[87]....
        /*05fc*/ 	.word	0x000025c0
        /*0600*/ 	.word	0x000000ff
        /*0604*/ 	.word	0x00000000
        /*0608*/ 	.short	0x0101
        /*060a*/ 	.byte	0x06
	.zero		1


	//   ....[88]....
        /*060c*/ 	.word	0x00002670
        /*0610*/ 	.word	0x000000ff
        /*0614*/ 	.word	0x00000008
        /*0618*/ 	.short	0x010a
        /*061a*/ 	.byte	0x0f
	.zero		1


	//   ....[89]....
        /*061c*/ 	.word	0x00003c30
        /*0620*/ 	.word	0x00000004
        /*0624*/ 	.word	0x00000000
        /*0628*/ 	.short	0x0101
        /*062a*/ 	.byte	0x18
	.zero		1


	//   ....[90]....
        /*062c*/ 	.word	0x00004510
        /*0630*/ 	.word	0x00000010
        /*0634*/ 	.word	0x00000128
        /*0638*/ 	.short	0x010a
        /*063a*/ 	.byte	0x3f
	.zero		1


	//   ....[91]....
        /*063c*/ 	.word	0x000048f0
        /*0640*/ 	.word	0x00000006
        /*0644*/ 	.word	0x00000288
        /*0648*/ 	.short	0x0101
        /*064a*/ 	.byte	0x3f
	.zero		1


	//   ....[92]....
        /*064c*/ 	.word	0x00005020
        /*0650*/ 	.word	0x00000006
        /*0654*/ 	.word	0x00000000
        /*0658*/ 	.short	0x010a
        /*065a*/ 	.byte	0x3f
	.zero		1


	//   ....[93]....
        /*065c*/ 	.word	0x000050a0
        /*0660*/ 	.word	0x00000007
        /*0664*/ 	.word	0x00000000
        /*0668*/ 	.short	0x010a
        /*066a*/ 	.byte	0x3f
	.zero		1


	//   ....[94]....
        /*066c*/ 	.word	0x00005130
        /*0670*/ 	.word	0x00000006
        /*0674*/ 	.word	0x00000000
        /*0678*/ 	.short	0x010a
        /*067a*/ 	.byte	0x3f
	.zero		1


	//   ....[95]....
        /*067c*/ 	.word	0x000051c0
        /*0680*/ 	.word	0x00000009
        /*0684*/ 	.word	0x00000000
        /*0688*/ 	.short	0x010a
        /*068a*/ 	.byte	0x3f
	.zero		1


	//   ....[96]....
        /*068c*/ 	.word	0x00005250
        /*0690*/ 	.word	0x00000006
        /*0694*/ 	.word	0x00000000
        /*0698*/ 	.short	0x010a
        /*069a*/ 	.byte	0x3f
	.zero		1


	//   ....[97]....
        /*069c*/ 	.word	0x000052e0
        /*06a0*/ 	.word	0x00000009
        /*06a4*/ 	.word	0x00000000
        /*06a8*/ 	.short	0x010a
        /*06aa*/ 	.byte	0x3f
	.zero		1


	//   ....[98]....
        /*06ac*/ 	.word	0x00005370
        /*06b0*/ 	.word	0x00000006
        /*06b4*/ 	.word	0x00000000
        /*06b8*/ 	.short	0x010a
        /*06ba*/ 	.byte	0x3f
	.zero		1


	//   ....[99]....
        /*06bc*/ 	.word	0x00005400
        /*06c0*/ 	.word	0x00000009
        /*06c4*/ 	.word	0x00000000
        /*06c8*/ 	.short	0x010a
        /*06ca*/ 	.byte	0x3f
	.zero		1


	//   ....[100]....
        /*06cc*/ 	.word	0x00005490
        /*06d0*/ 	.word	0x00000006
        /*06d4*/ 	.word	0x00000000
        /*06d8*/ 	.short	0x010a
        /*06da*/ 	.byte	0x3f
	.zero		1


	//   ....[101]....
        /*06dc*/ 	.word	0x00005520
        /*06e0*/ 	.word	0x00000009
        /*06e4*/ 	.word	0x00000000
        /*06e8*/ 	.short	0x010a
        /*06ea*/ 	.byte	0x3f
	.zero		1


	//   ....[102]....
        /*06ec*/ 	.word	0x000055b0
        /*06f0*/ 	.word	0x00000006
        /*06f4*/ 	.word	0x00000000
        /*06f8*/ 	.short	0x010a
        /*06fa*/ 	.byte	0x3f
	.zero		1


	//   ....[103]....
        /*06fc*/ 	.word	0x00005640
        /*0700*/ 	.word	0x00000009
        /*0704*/ 	.word	0x00000000
        /*0708*/ 	.short	0x010a
        /*070a*/ 	.byte	0x3f
	.zero		1


	//   ....[104]....
        /*070c*/ 	.word	0x000056d0
        /*0710*/ 	.word	0x00000006
        /*0714*/ 	.word	0x00000000
        /*0718*/ 	.short	0x010a
        /*071a*/ 	.byte	0x3f
	.zero		1


	//   ....[105]....
        /*071c*/ 	.word	0x00005760
        /*0720*/ 	.word	0x00000009
        /*0724*/ 	.word	0x00000000
        /*0728*/ 	.short	0x010a
        /*072a*/ 	.byte	0x3f
	.zero		1


	//   ....[106]....
        /*072c*/ 	.word	0x000057f0
        /*0730*/ 	.word	0x00000006
        /*0734*/ 	.word	0x00000000
        /*0738*/ 	.short	0x010a
        /*073a*/ 	.byte	0x3f
	.zero		1


	//   ....[107]....
        /*073c*/ 	.word	0x00005880
        /*0740*/ 	.word	0x00000009
        /*0744*/ 	.word	0x00000000
        /*0748*/ 	.short	0x010a
        /*074a*/ 	.byte	0x3f
	.zero		1


	//   ....[108]....
        /*074c*/ 	.word	0x00005910
        /*0750*/ 	.word	0x00000006
        /*0754*/ 	.word	0x00000000
        /*0758*/ 	.short	0x010a
        /*075a*/ 	.byte	0x3f
	.zero		1


	//   ....[109]....
        /*075c*/ 	.word	0x000059a0
        /*0760*/ 	.word	0x00000009
        /*0764*/ 	.word	0x00000000
        /*0768*/ 	.short	0x010a
        /*076a*/ 	.byte	0x3f
	.zero		1


	//   ....[110]....
        /*076c*/ 	.word	0x00005a30
        /*0770*/ 	.word	0x00000006
        /*0774*/ 	.word	0x00000000
        /*0778*/ 	.short	0x010a
        /*077a*/ 	.byte	0x3f
	.zero		1


	//   ....[111]....
        /*077c*/ 	.word	0x00005ac0
        /*0780*/ 	.word	0x00000009
        /*0784*/ 	.word	0x00000000
        /*0788*/ 	.short	0x010a
        /*078a*/ 	.byte	0x3f
	.zero		1


	//   ....[112]....
        /*078c*/ 	.word	0x00005b50
        /*0790*/ 	.word	0x00000006
        /*0794*/ 	.word	0x00000000
        /*0798*/ 	.short	0x010a
        /*079a*/ 	.byte	0x3f
	.zero		1


	//   ....[113]....
        /*079c*/ 	.word	0x00005be0
        /*07a0*/ 	.word	0x00000009
        /*07a4*/ 	.word	0x00000000
        /*07a8*/ 	.short	0x010a
        /*07aa*/ 	.byte	0x3f
	.zero		1


	//   ....[114]....
        /*07ac*/ 	.word	0x00005c70
        /*07b0*/ 	.word	0x00000006
        /*07b4*/ 	.word	0x00000000
        /*07b8*/ 	.short	0x010a
        /*07ba*/ 	.byte	0x3f
	.zero		1


	//   ....[115]....
        /*07bc*/ 	.word	0x00005d00
        /*07c0*/ 	.word	0x00000009
        /*07c4*/ 	.word	0x00000000
        /*07c8*/ 	.short	0x010a
        /*07ca*/ 	.byte	0x3f
	.zero		1


	//   ....[116]....
        /*07cc*/ 	.word	0x00005d90
        /*07d0*/ 	.word	0x00000006
        /*07d4*/ 	.word	0x00000000
        /*07d8*/ 	.short	0x010a
        /*07da*/ 	.byte	0x3f
	.zero		1


	//   ....[117]....
        /*07dc*/ 	.word	0x00005e20
        /*07e0*/ 	.word	0x00000009
        /*07e4*/ 	.word	0x00000000
        /*07e8*/ 	.short	0x010a
        /*07ea*/ 	.byte	0x3f
	.zero		1


	//   ....[118]....
        /*07ec*/ 	.word	0x00005eb0
        /*07f0*/ 	.word	0x00000006
        /*07f4*/ 	.word	0x00000000
        /*07f8*/ 	.short	0x010a
        /*07fa*/ 	.byte	0x3f
	.zero		1


	//   ....[119]....
        /*07fc*/ 	.word	0x00005f40
        /*0800*/ 	.word	0x00000009
        /*0804*/ 	.word	0x00000000
        /*0808*/ 	.short	0x010a
        /*080a*/ 	.byte	0x3f
	.zero		1


	//   ....[120]....
        /*080c*/ 	.word	0x00005fd0
        /*0810*/ 	.word	0x00000006
        /*0814*/ 	.word	0x00000000
        /*0818*/ 	.short	0x010a
        /*081a*/ 	.byte	0x3f
	.zero		1


	//   ....[121]....
        /*081c*/ 	.word	0x00006060
        /*0820*/ 	.word	0x00000009
        /*0824*/ 	.word	0x00000000
        /*0828*/ 	.short	0x010a
        /*082a*/ 	.byte	0x3f
	.zero		1


	//   ....[122]....
        /*082c*/ 	.word	0x000060f0
        /*0830*/ 	.word	0x00000006
        /*0834*/ 	.word	0x00000000
        /*0838*/ 	.short	0x010a
        /*083a*/ 	.byte	0x3f
	.zero		1


	//   ....[123]....
        /*083c*/ 	.word	0x00006180
        /*0840*/ 	.word	0x00000009
        /*0844*/ 	.word	0x00000000
        /*0848*/ 	.short	0x010a
        /*084a*/ 	.byte	0x3f
	.zero		1


	//   ....[124]....
        /*084c*/ 	.word	0x00006210
        /*0850*/ 	.word	0x00000006
        /*0854*/ 	.word	0x00000000
        /*0858*/ 	.short	0x010a
        /*085a*/ 	.byte	0x3f
	.zero		1


	//   ....[125]....
        /*085c*/ 	.word	0x000062a0
        /*0860*/ 	.word	0x00000009
        /*0864*/ 	.word	0x00000000
        /*0868*/ 	.short	0x010a
        /*086a*/ 	.byte	0x3f
	.zero		1


	//   ....[126]....
        /*086c*/ 	.word	0x00006330
        /*0870*/ 	.word	0x0000000a
        /*0874*/ 	.word	0x00000000
        /*0878*/ 	.short	0x010a
        /*087a*/ 	.byte	0x3f
	.zero		1


	//   ....[127]....
        /*087c*/ 	.word	0x000063c0
        /*0880*/ 	.word	0x0000000b
        /*0884*/ 	.word	0x00000000
        /*0888*/ 	.short	0x010a
        /*088a*/ 	.byte	0x3f
	.zero		1


	//   ....[128]....
        /*088c*/ 	.word	0x00006450
        /*0890*/ 	.word	0x00000003
        /*0894*/ 	.word	0x00000000
        /*0898*/ 	.short	0x010a
        /*089a*/ 	.byte	0x3f
	.zero		1


	//   ....[129]....
        /*089c*/ 	.word	0x000064c0
        /*08a0*/ 	.word	0x00000010
        /*08a4*/ 	.word	0xfffffff8
        /*08a8*/ 	.short	0x010a
        /*08aa*/ 	.byte	0x3f
	.zero		1


	//   ....[130]....
        /*08ac*/ 	.word	0x00006520
        /*08b0*/ 	.word	0x00000010
        /*08b4*/ 	.word	0x00000000
        /*08b8*/ 	.short	0x010a
        /*08ba*/ 	.byte	0x3f
	.zero		1


	//   ....[131]....
        /*08bc*/ 	.word	0x00006580
        /*08c0*/ 	.word	0x00000011
        /*08c4*/ 	.word	0x00000000
        /*08c8*/ 	.short	0x010a
        /*08ca*/ 	.byte	0x3f
	.zero		1


	//   ....[132]....
        /*08cc*/ 	.word	0x000065e0
        /*08d0*/ 	.word	0x00000010
        /*08d4*/ 	.word	0x00000008
        /*08d8*/ 	.short	0x010a
        /*08da*/ 	.byte	0x3f
	.zero		1


	//   ....[133]....
        /*08dc*/ 	.word	0x000066b0
        /*08e0*/ 	.word	0x00000010
        /*08e4*/ 	.word	0x00000128
        /*08e8*/ 	.short	0x010a
        /*08ea*/ 	.byte	0x3f
	.zero		1


	//   ....[134]....
        /*08ec*/ 	.word	0x00006790
        /*08f0*/ 	.word	0x00000006
        /*08f4*/ 	.word	0x00000000
        /*08f8*/ 	.short	0x010a
        /*08fa*/ 	.byte	0x3f
	.zero		1


	//   ....[135]....
        /*08fc*/ 	.word	0x000067e0
        /*0900*/ 	.word	0x00000007
        /*0904*/ 	.word	0x00000000
        /*0908*/ 	.short	0x010a
        /*090a*/ 	.byte	0x3f
	.zero		1


	//   ....[136]....
        /*090c*/ 	.word	0x00006830
        /*0910*/ 	.word	0x00000006
        /*0914*/ 	.word	0x00000000
        /*0918*/ 	.short	0x010a
        /*091a*/ 	.byte	0x3f
	.zero		1


	//   ....[137]....
        /*091c*/ 	.word	0x00006880
        /*0920*/ 	.word	0x00000009
        /*0924*/ 	.word	0x00000000
        /*0928*/ 	.short	0x010a
        /*092a*/ 	.byte	0x3f
	.zero		1


	//   ....[138]....
        /*092c*/ 	.word	0x000068d0
        /*0930*/ 	.word	0x00000006
        /*0934*/ 	.word	0x00000000
        /*0938*/ 	.short	0x010a
        /*093a*/ 	.byte	0x3f
	.zero		1


	//   ....[139]....
        /*093c*/ 	.word	0x00006920
        /*0940*/ 	.word	0x00000009
        /*0944*/ 	.word	0x00000000
        /*0948*/ 	.short	0x010a
        /*094a*/ 	.byte	0x3f
	.zero		1


	//   ....[140]....
        /*094c*/ 	.word	0x00006970
        /*0950*/ 	.word	0x00000006
        /*0954*/ 	.word	0x00000000
        /*0958*/ 	.short	0x010a
        /*095a*/ 	.byte	0x3f
	.zero		1


	//   ....[141]....
        /*095c*/ 	.word	0x000069c0
        /*0960*/ 	.word	0x00000009
        /*0964*/ 	.word	0x00000000
        /*0968*/ 	.short	0x010a
        /*096a*/ 	.byte	0x3f
	.zero		1


	//   ....[142]....
        /*096c*/ 	.word	0x00006a10
        /*0970*/ 	.word	0x00000006
        /*0974*/ 	.word	0x00000000
        /*0978*/ 	.short	0x010a
        /*097a*/ 	.byte	0x3f
	.zero		1


	//   ....[143]....
        /*097c*/ 	.word	0x00006a60
        /*0980*/ 	.word	0x00000009
        /*0984*/ 	.word	0x00000000
        /*0988*/ 	.short	0x010a
        /*098a*/ 	.byte	0x3f
	.zero		1


	//   ....[144]....
        /*098c*/ 	.word	0x00006ab0
        /*0990*/ 	.word	0x00000006
        /*0994*/ 	.word	0x00000000
        /*0998*/ 	.short	0x010a
        /*099a*/ 	.byte	0x3f
	.zero		1


	//   ....[145]....
        /*099c*/ 	.word	0x00006b00
        /*09a0*/ 	.word	0x00000009
        /*09a4*/ 	.word	0x00000000
        /*09a8*/ 	.short	0x010a
        /*09aa*/ 	.byte	0x3f
	.zero		1


	//   ....[146]....
        /*09ac*/ 	.word	0x00006b50
        /*09b0*/ 	.word	0x00000006
        /*09b4*/ 	.word	0x00000000
        /*09b8*/ 	.short	0x010a
        /*09ba*/ 	.byte	0x3f
	.zero		1


	//   ....[147]....
        /*09bc*/ 	.word	0x00006ba0
        /*09c0*/ 	.word	0x00000009
        /*09c4*/ 	.word	0x00000000
        /*09c8*/ 	.short	0x010a
        /*09ca*/ 	.byte	0x3f
	.zero		1


	//   ....[148]....
        /*09cc*/ 	.word	0x00006bf0
        /*09d0*/ 	.word	0x00000006
        /*09d4*/ 	.word	0x00000000
        /*09d8*/ 	.short	0x010a
        /*09da*/ 	.byte	0x3f
	.zero		1


	//   ....[149]....
        /*09dc*/ 	.word	0x00006c40
        /*09e0*/ 	.word	0x00000009
        /*09e4*/ 	.word	0x00000000
        /*09e8*/ 	.short	0x010a
        /*09ea*/ 	.byte	0x3f
	.zero		1


	//   ....[150]....
        /*09ec*/ 	.word	0x00006c90
        /*09f0*/ 	.word	0x00000006
        /*09f4*/ 	.word	0x00000000
        /*09f8*/ 	.short	0x010a
        /*09fa*/ 	.byte	0x3f
	.zero		1


	//   ....[151]....
        /*09fc*/ 	.word	0x00006ce0
        /*0a00*/ 	.word	0x00000009
        /*0a04*/ 	.word	0x00000000
        /*0a08*/ 	.short	0x010a
        /*0a0a*/ 	.byte	0x3f
	.zero		1


	//   ....[152]....
        /*0a0c*/ 	.word	0x00006d30
        /*0a10*/ 	.word	0x00000006
        /*0a14*/ 	.word	0x00000000
        /*0a18*/ 	.short	0x010a
        /*0a1a*/ 	.byte	0x3f
	.zero		1


	//   ....[153]....
        /*0a1c*/ 	.word	0x00006d80
        /*0a20*/ 	.word	0x00000009
        /*0a24*/ 	.word	0x00000000
        /*0a28*/ 	.short	0x010a
        /*0a2a*/ 	.byte	0x3f
	.zero		1


	//   ....[154]....
        /*0a2c*/ 	.word	0x00006dd0
        /*0a30*/ 	.word	0x00000006
        /*0a34*/ 	.word	0x00000000
        /*0a38*/ 	.short	0x010a
        /*0a3a*/ 	.byte	0x3f
	.zero		1


	//   ....[155]....
        /*0a3c*/ 	.word	0x00006e20
        /*0a40*/ 	.word	0x00000009
        /*0a44*/ 	.word	0x00000000
        /*0a48*/ 	.short	0x010a
        /*0a4a*/ 	.byte	0x3f
	.zero		1


	//   ....[156]....
        /*0a4c*/ 	.word	0x00006e70
        /*0a50*/ 	.word	0x00000006
        /*0a54*/ 	.word	0x00000000
        /*0a58*/ 	.short	0x010a
        /*0a5a*/ 	.byte	0x3f
	.zero		1


	//   ....[157]....
        /*0a5c*/ 	.word	0x00006ec0
        /*0a60*/ 	.word	0x00000009
        /*0a64*/ 	.word	0x00000000
        /*0a68*/ 	.short	0x010a
        /*0a6a*/ 	.byte	0x3f
	.zero		1


	//   ....[158]....
        /*0a6c*/ 	.word	0x00006f10
        /*0a70*/ 	.word	0x00000006
        /*0a74*/ 	.word	0x00000000
        /*0a78*/ 	.short	0x010a
        /*0a7a*/ 	.byte	0x3f
	.zero		1


	//   ....[159]....
        /*0a7c*/ 	.word	0x00006f60
        /*0a80*/ 	.word	0x00000009
        /*0a84*/ 	.word	0x00000000
        /*0a88*/ 	.short	0x010a
        /*0a8a*/ 	.byte	0x3f
	.zero		1


	//   ....[160]....
        /*0a8c*/ 	.word	0x00006fb0
        /*0a90*/ 	.word	0x00000006
        /*0a94*/ 	.word	0x00000000
        /*0a98*/ 	.short	0x010a
        /*0a9a*/ 	.byte	0x3f
	.zero		1


	//   ....[161]....
        /*0a9c*/ 	.word	0x00007000
        /*0aa0*/ 	.word	0x00000009
        /*0aa4*/ 	.word	0x00000000
        /*0aa8*/ 	.short	0x010a
        /*0aaa*/ 	.byte	0x3f
	.zero		1


	//   ....[162]....
        /*0aac*/ 	.word	0x00007050
        /*0ab0*/ 	.word	0x00000006
        /*0ab4*/ 	.word	0x00000000
        /*0ab8*/ 	.short	0x010a
        /*0aba*/ 	.byte	0x3f
	.zero		1


	//   ....[163]....
        /*0abc*/ 	.word	0x000070a0
        /*0ac0*/ 	.word	0x00000009
        /*0ac4*/ 	.word	0x00000000
        /*0ac8*/ 	.short	0x010a
        /*0aca*/ 	.byte	0x3f
	.zero		1


	//   ....[164]....
        /*0acc*/ 	.word	0x000070f0
        /*0ad0*/ 	.word	0x00000006
        /*0ad4*/ 	.word	0x00000000
        /*0ad8*/ 	.short	0x010a
        /*0ada*/ 	.byte	0x3f
	.zero		1


	//   ....[165]....
        /*0adc*/ 	.word	0x00007140
        /*0ae0*/ 	.word	0x00000009
        /*0ae4*/ 	.word	0x00000000
        /*0ae8*/ 	.short	0x010a
        /*0aea*/ 	.byte	0x3f
	.zero		1


	//   ....[166]....
        /*0aec*/ 	.word	0x00007190
        /*0af0*/ 	.word	0x00000006
        /*0af4*/ 	.word	0x00000000
        /*0af8*/ 	.short	0x010a
        /*0afa*/ 	.byte	0x3f
	.zero		1


	//   ....[167]....
        /*0afc*/ 	.word	0x000071e0
        /*0b00*/ 	.word	0x00000009
        /*0b04*/ 	.word	0x00000000
        /*0b08*/ 	.short	0x010a
        /*0b0a*/ 	.byte	0x3f
	.zero		1


	//   ....[168]....
        /*0b0c*/ 	.word	0x00007230
        /*0b10*/ 	.word	0x0000000a
        /*0b14*/ 	.word	0x00000000
        /*0b18*/ 	.short	0x010a
        /*0b1a*/ 	.byte	0x3f
	.zero		1


	//   ....[169]....
        /*0b1c*/ 	.word	0x00007280
        /*0b20*/ 	.word	0x0000000b
        /*0b24*/ 	.word	0x00000000
        /*0b28*/ 	.short	0x010a
        /*0b2a*/ 	.byte	0x3f
	.zero		1


	//----- nvinfo : EIATTR_NUM_MBARRIERS
	.align		4
.L_28:
        /*0b2c*/ 	.byte	0x03, 0x38
        /*0b2e*/ 	.short	0x0050


	//----- nvinfo : EIATTR_EXIT_INSTR_OFFSETS
	.align		4
        /*0b30*/ 	.byte	0x04, 0x1c
        /*0b32*/ 	.short	(.L_30 - .L_29)


	//   ....[0]....
.L_29:
        /*0b34*/ 	.word	0x000015c0


	//   ....[1]....
        /*0b38*/ 	.word	0x00001620


	//   ....[2]....
        /*0b3c*/ 	.word	0x00004240


	//   ....[3]....
        /*0b40*/ 	.word	0x00004270


	//   ....[4]....
        /*0b44*/ 	.word	0x000064a0


	//----- nvinfo : EIATTR_MAX_THREADS
	.align		4
.L_30:
        /*0b48*/ 	.byte	0x04, 0x05
        /*0b4a*/ 	.short	(.L_32 - .L_31)
.L_31:
        /*0b4c*/ 	.word	0x00000180
        /*0b50*/ 	.word	0x00000001
        /*0b54*/ 	.word	0x00000001


	//----- nvinfo : EIATTR_CRS_STACK_SIZE
	.align		4
.L_32:
        /*0b58*/ 	.byte	0x04, 0x1e
        /*0b5a*/ 	.short	(.L_34 - .L_33)
.L_33:
        /*0b5c*/ 	.word	0x00000000


	//----- nvinfo : EIATTR_CBANK_PARAM_SIZE
	.align		4
.L_34:
        /*0b60*/ 	.byte	0x03, 0x19
        /*0b62*/ 	.short	0x0470


	//----- nvinfo : EIATTR_PARAM_CBANK
	.align		4
        /*0b64*/ 	.byte	0x04, 0x0a
        /*0b66*/ 	.short	(.L_36 - .L_35)
	.align		4
.L_35:
        /*0b68*/ 	.word	index@(.nv.constant0._ZN7cutlass13device_kernelINS_4gemm6kernel13GemmUniversalIN4cute5tupleIJiiiiEEENS1_10collective13CollectiveMmaINS1_37MainloopSm90TmaGmmaWarpSpecializedFP8ILi37ENS5_IJNS4_1CILi1EEESB_SB_EEENS1_32KernelTmaWarpSpecializedPingpongEEENS5_IJNSA_ILi64EEENSA_ILi32EEESF_EEENS_12float_e4m3_tENS5_IJlSB_lEEESI_SJ_NS4_8TiledMMAINS4_8MMA_AtomIJNS4_4SM904GMMA30MMA_64x32x32_F32E4M3E4M3_SS_TNILNSN_7ScaleInE1ELSP_1EEEEEENS4_6LayoutISC_NS5_IJNSA_ILi0EEEST_ST_EEEEENS5_IJNS4_10UnderscoreESW_SW_EEEEENS4_13SM90_TMA_LOADENS4_14ComposedLayoutINS4_7SwizzleILi2ELi4ELi3EEENS4_18smem_ptr_flag_bitsILi8EEENSS_INS5_IJNSA_ILi8EEESF_EEENS5_IJSF_SB_EEEEEEEvNS4_8identityESZ_S19_vS1A_EENS_8epilogue10collective6detail29Sm90TmaWarpSpecializedAdapterINS1D_15DefaultEpilogueISI_SJ_SJ_NS1C_6thread17LinearCombinationISI_Li1EffLNS1H_9ScaleType4KindE0ELNS_15FloatRoundStyleE2ESI_EENS1_15EpilogueDefaultEEEEEvvEEEEvNT_6ParamsE)
        /*0b6c*/ 	.short	0x0210
        /*0b6e*/ 	.short	0x0470


	//----- nvinfo : EIATTR_SW_WAR
	.align		4
.L_36:
        /*0b70*/ 	.byte	0x04, 0x36
        /*0b72*/ 	.short	(.L_38 - .L_37)
.L_37:
        /*0b74*/ 	.word	0x00000008
.L_38:


//--------------------- .nv.callgraph             --------------------------
	.section	.nv.callgraph,"",@"SHT_CUDA_CALLGRAPH"
	.align	4
	.sectionentsize	8
	.align		4
        /*0000*/ 	.word	0x00000000
	.align		4
        /*0004*/ 	.word	0xffffffff
	.align		4
        /*0008*/ 	.word	0x00000000
	.align		4
        /*000c*/ 	.word	0xfffffffe
	.align		4
        /*0010*/ 	.word	0x00000000
	.align		4
        /*0014*/ 	.word	0xfffffffd
	.align		4
        /*0018*/ 	.word	0x00000000
	.align		4
        /*001c*/ 	.word	0xfffffffc


//--------------------- .nv.constant4             --------------------------
	.section	.nv.constant4,"a",@progbits
	.align	8
	.align		8
.nv.constant4:
        /*0000*/ 	.dword	_ZN40_INTERNAL_318aed28_4_k_cu_15fa121e_103744cuda3std3__45__cpo5beginE
	.align		8
        /*0008*/ 	.dword	_ZN40_INTERNAL_318aed28_4_k_cu_15fa121e_103744cuda3std3__45__cpo3endE
	.align		8
        /*0010*/ 	.dword	_ZN40_INTERNAL_318aed28_4_k_cu_15fa121e_103744cuda3std3__45__cpo6cbeginE
	.align		8
        /*0018*/ 	.dword	_ZN40_INTERNAL_318aed28_4_k_cu_15fa121e_103744cuda3std3__45__cpo4cendE
	.align		8
        /*0020*/ 	.dword	_ZN40_INTERNAL_318aed28_4_k_cu_15fa121e_103744cuda3std3__442_GLOBAL__N__318aed28_4_k_cu_15fa121e_103746ignoreE
	.align		8
        /*0028*/ 	.dword	_ZN40_INTERNAL_318aed28_4_k_cu_15fa121e_103744cuda3std3__419piecewise_constructE
	.align		8
        /*0030*/ 	.dword	_ZN40_INTERNAL_318aed28_4_k_cu_15fa121e_103744cuda3std3__48in_placeE
	.align		8
        /*0038*/ 	.dword	_ZN40_INTERNAL_318aed28_4_k_cu_15fa121e_103744cuda3std6ranges3__45__cpo4swapE
	.align		8
        /*0040*/ 	.dword	_ZN40_INTERNAL_318aed28_4_k_cu_15fa121e_103744cuda3std6ranges3__45__cpo9iter_moveE
	.align		8
        /*0048*/ 	.dword	_ZN40_INTERNAL_318aed28_4_k_cu_15fa121e_103744cute7productE
	.align		8
        /*0050*/ 	.dword	_ZN40_INTERNAL_318aed28_4_k_cu_15fa121e_103744cute1_E


//--------------------- .text._ZN7cutlass13device_kernelINS_4gemm6kernel13GemmUniversalIN4cute5tupleIJiiiiEEENS1_10collective13CollectiveMmaINS1_37MainloopSm90TmaGmmaWarpSpecializedFP8ILi37ENS5_IJNS4_1CILi1EEESB_SB_EEENS1_32KernelTmaWarpSpecializedPingpongEEENS5_IJNSA_ILi64EEENSA_ILi32EEESF_EEENS_12float_e4m3_tENS5_IJlSB_lEEESI_SJ_NS4_8TiledMMAINS4_8MMA_AtomIJNS4_4SM904GMMA30MMA_64x32x32_F32E4M3E4M3_SS_TNILNSN_7ScaleInE1ELSP_1EEEEEENS4_6LayoutISC_NS5_IJNSA_ILi0EEEST_ST_EEEEENS5_IJNS4_10UnderscoreESW_SW_EEEEENS4_13SM90_TMA_LOADENS4_14ComposedLayoutINS4_7SwizzleILi2ELi4ELi3EEENS4_18smem_ptr_flag_bitsILi8EEENSS_INS5_IJNSA_ILi8EEESF_EEENS5_IJSF_SB_EEEEEEEvNS4_8identityESZ_S19_vS1A_EENS_8epilogue10collective6detail29Sm90TmaWarpSpecializedAdapterINS1D_15DefaultEpilogueISI_SJ_SJ_NS1C_6thread17LinearCombinationISI_Li1EffLNS1H_9ScaleType4KindE0ELNS_15FloatRoundStyleE2ESI_EENS1_15EpilogueDefaultEEEEEvvEEEEvNT_6ParamsE --------------------------
	.section	.text._ZN7cutlass13device_kernelINS_4gemm6kernel13GemmUniversalIN4cute5tupleIJiiiiEEENS1_10collective13CollectiveMmaINS1_37MainloopSm90TmaGmmaWarpSpecializedFP8ILi37ENS5_IJNS4_1CILi1EEESB_SB_EEENS1_32KernelTmaWarpSpecializedPingpongEEENS5_IJNSA_ILi64EEENSA_ILi32EEESF_EEENS_12float_e4m3_tENS5_IJlSB_lEEESI_SJ_NS4_8TiledMMAINS4_8MMA_AtomIJNS4_4SM904GMMA30MMA_64x32x32_F32E4M3E4M3_SS_TNILNSN_7ScaleInE1ELSP_1EEEEEENS4_6LayoutISC_NS5_IJNSA_ILi0EEEST_ST_EEEEENS5_IJNS4_10UnderscoreESW_SW_EEEEENS4_13SM90_TMA_LOADENS4_14ComposedLayoutINS4_7SwizzleILi2ELi4ELi3EEENS4_18smem_ptr_flag_bitsILi8EEENSS_INS5_IJNSA_ILi8EEESF_EEENS5_IJSF_SB_EEEEEEEvNS4_8identityESZ_S19_vS1A_EENS_8epilogue10collective6detail29Sm90TmaWarpSpecializedAdapterINS1D_15DefaultEpilogueISI_SJ_SJ_NS1C_6thread17LinearCombinationISI_Li1EffLNS1H_9ScaleType4KindE0ELNS_15FloatRoundStyleE2ESI_EENS1_15EpilogueDefaultEEEEEvvEEEEvNT_6ParamsE,"ax",@progbits
	.align	128
.text._ZN7cutlass13device_kernelINS_4gemm6kernel13GemmUniversalIN4cute5tupleIJiiiiEEENS1_10collective13CollectiveMmaINS1_37MainloopSm90TmaGmmaWarpSpecializedFP8ILi37ENS5_IJNS4_1CILi1EEESB_SB_EEENS1_32KernelTmaWarpSpecializedPingpongEEENS5_IJNSA_ILi64EEENSA_ILi32EEESF_EEENS_12float_e4m3_tENS5_IJlSB_lEEESI_SJ_NS4_8TiledMMAINS4_8MMA_AtomIJNS4_4SM904GMMA30MMA_64x32x32_F32E4M3E4M3_SS_TNILNSN_7ScaleInE1ELSP_1EEEEEENS4_6LayoutISC_NS5_IJNSA_ILi0EEEST_ST_EEEEENS5_IJNS4_10UnderscoreESW_SW_EEEEENS4_13SM90_TMA_LOADENS4_14ComposedLayoutINS4_7SwizzleILi2ELi4ELi3EEENS4_18smem_ptr_flag_bitsILi8EEENSS_INS5_IJNSA_ILi8EEESF_EEENS5_IJSF_SB_EEEEEEEvNS4_8identityESZ_S19_vS1A_EENS_8epilogue10collective6detail29Sm90TmaWarpSpecializedAdapterINS1D_15DefaultEpilogueISI_SJ_SJ_NS1C_6thread17LinearCombinationISI_Li1EffLNS1H_9ScaleType4KindE0ELNS_15FloatRoundStyleE2ESI_EENS1_15EpilogueDefaultEEEEEvvEEEEvNT_6ParamsE:
        .type           _ZN7cutlass13device_kernelINS_4gemm6kernel13GemmUniversalIN4cute5tupleIJiiiiEEENS1_10collective13CollectiveMmaINS1_37MainloopSm90TmaGmmaWarpSpecializedFP8ILi37ENS5_IJNS4_1CILi1EEESB_SB_EEENS1_32KernelTmaWarpSpecializedPingpongEEENS5_IJNSA_ILi64EEENSA_ILi32EEESF_EEENS_12float_e4m3_tENS5_IJlSB_lEEESI_SJ_NS4_8TiledMMAINS4_8MMA_AtomIJNS4_4SM904GMMA30MMA_64x32x32_F32E4M3E4M3_SS_TNILNSN_7ScaleInE1ELSP_1EEEEEENS4_6LayoutISC_NS5_IJNSA_ILi0EEEST_ST_EEEEENS5_IJNS4_10UnderscoreESW_SW_EEEEENS4_13SM90_TMA_LOADENS4_14ComposedLayoutINS4_7SwizzleILi2ELi4ELi3EEENS4_18smem_ptr_flag_bitsILi8EEENSS_INS5_IJNSA_ILi8EEESF_EEENS5_IJSF_SB_EEEEEEEvNS4_8identityESZ_S19_vS1A_EENS_8epilogue10collective6detail29Sm90TmaWarpSpecializedAdapterINS1D_15DefaultEpilogueISI_SJ_SJ_NS1C_6thread17LinearCombinationISI_Li1EffLNS1H_9ScaleType4KindE0ELNS_15FloatRoundStyleE2ESI_EENS1_15EpilogueDefaultEEEEEvvEEEEvNT_6ParamsE,@function
        .size           _ZN7cutlass13device_kernelINS_4gemm6kernel13GemmUniversalIN4cute5tupleIJiiiiEEENS1_10collective13CollectiveMmaINS1_37MainloopSm90TmaGmmaWarpSpecializedFP8ILi37ENS5_IJNS4_1CILi1EEESB_SB_EEENS1_32KernelTmaWarpSpecializedPingpongEEENS5_IJNSA_ILi64EEENSA_ILi32EEESF_EEENS_12float_e4m3_tENS5_IJlSB_lEEESI_SJ_NS4_8TiledMMAINS4_8MMA_AtomIJNS4_4SM904GMMA30MMA_64x32x32_F32E4M3E4M3_SS_TNILNSN_7ScaleInE1ELSP_1EEEEEENS4_6LayoutISC_NS5_IJNSA_ILi0EEEST_ST_EEEEENS5_IJNS4_10UnderscoreESW_SW_EEEEENS4_13SM90_TMA_LOADENS4_14ComposedLayoutINS4_7SwizzleILi2ELi4ELi3EEENS4_18smem_ptr_flag_bitsILi8EEENSS_INS5_IJNSA_ILi8EEESF_EEENS5_IJSF_SB_EEEEEEEvNS4_8identityESZ_S19_vS1A_EENS_8epilogue10collective6detail29Sm90TmaWarpSpecializedAdapterINS1D_15DefaultEpilogueISI_SJ_SJ_NS1C_6thread17LinearCombinationISI_Li1EffLNS1H_9ScaleType4KindE0ELNS_15FloatRoundStyleE2ESI_EENS1_15EpilogueDefaultEEEEEvvEEEEvNT_6ParamsE,(.L_x_175 - _ZN7cutlass13device_kernelINS_4gemm6kernel13GemmUniversalIN4cute5tupleIJiiiiEEENS1_10collective13CollectiveMmaINS1_37MainloopSm90TmaGmmaWarpSpecializedFP8ILi37ENS5_IJNS4_1CILi1EEESB_SB_EEENS1_32KernelTmaWarpSpecializedPingpongEEENS5_IJNSA_ILi64EEENSA_ILi32EEESF_EEENS_12float_e4m3_tENS5_IJlSB_lEEESI_SJ_NS4_8TiledMMAINS4_8MMA_AtomIJNS4_4SM904GMMA30MMA_64x32x32_F32E4M3E4M3_SS_TNILNSN_7ScaleInE1ELSP_1EEEEEENS4_6LayoutISC_NS5_IJNSA_ILi0EEEST_ST_EEEEENS5_IJNS4_10UnderscoreESW_SW_EEEEENS4_13SM90_TMA_LOADENS4_14ComposedLayoutINS4_7SwizzleILi2ELi4ELi3EEENS4_18smem_ptr_flag_bitsILi8EEENSS_INS5_IJNSA_ILi8EEESF_EEENS5_IJSF_SB_EEEEEEEvNS4_8identityESZ_S19_vS1A_EENS_8epilogue10collective6detail29Sm90TmaWarpSpecializedAdapterINS1D_15DefaultEpilogueISI_SJ_SJ_NS1C_6thread17LinearCombinationISI_Li1EffLNS1H_9ScaleType4KindE0ELNS_15FloatRoundStyleE2ESI_EENS1_15EpilogueDefaultEEEEEvvEEEEvNT_6ParamsE)
        .other          _ZN7cutlass13device_kernelINS_4gemm6kernel13GemmUniversalIN4cute5tupleIJiiiiEEENS1_10collective13CollectiveMmaINS1_37MainloopSm90TmaGmmaWarpSpecializedFP8ILi37ENS5_IJNS4_1CILi1EEESB_SB_EEENS1_32KernelTmaWarpSpecializedPingpongEEENS5_IJNSA_ILi64EEENSA_ILi32EEESF_EEENS_12float_e4m3_tENS5_IJlSB_lEEESI_SJ_NS4_8TiledMMAINS4_8MMA_AtomIJNS4_4SM904GMMA30MMA_64x32x32_F32E4M3E4M3_SS_TNILNSN_7ScaleInE1ELSP_1EEEEEENS4_6LayoutISC_NS5_IJNSA_ILi0EEEST_ST_EEEEENS5_IJNS4_10UnderscoreESW_SW_EEEEENS4_13SM90_TMA_LOADENS4_14ComposedLayoutINS4_7SwizzleILi2ELi4ELi3EEENS4_18smem_ptr_flag_bitsILi8EEENSS_INS5_IJNSA_ILi8EEESF_EEENS5_IJSF_SB_EEEEEEEvNS4_8identityESZ_S19_vS1A_EENS_8epilogue10collective6detail29Sm90TmaWarpSpecializedAdapterINS1D_15DefaultEpilogueISI_SJ_SJ_NS1C_6thread17LinearCombinationISI_Li1EffLNS1H_9ScaleType4KindE0ELNS_15FloatRoundStyleE2ESI_EENS1_15EpilogueDefaultEEEEEvvEEEEvNT_6ParamsE,@"STO_CUDA_ENTRY STV_DEFAULT"
_ZN7cutlass13device_kernelINS_4gemm6kernel13GemmUniversalIN4cute5tupleIJiiiiEEENS1_10collective13CollectiveMmaINS1_37MainloopSm90TmaGmmaWarpSpecializedFP8ILi37ENS5_IJNS4_1CILi1EEESB_SB_EEENS1_32KernelTmaWarpSpecializedPingpongEEENS5_IJNSA_ILi64EEENSA_ILi32EEESF_EEENS_12float_e4m3_tENS5_IJlSB_lEEESI_SJ_NS4_8TiledMMAINS4_8MMA_AtomIJNS4_4SM904GMMA30MMA_64x32x32_F32E4M3E4M3_SS_TNILNSN_7ScaleInE1ELSP_1EEEEEENS4_6LayoutISC_NS5_IJNSA_ILi0EEEST_ST_EEEEENS5_IJNS4_10UnderscoreESW_SW_EEEEENS4_13SM90_TMA_LOADENS4_14ComposedLayoutINS4_7SwizzleILi2ELi4ELi3EEENS4_18smem_ptr_flag_bitsILi8EEENSS_INS5_IJNSA_ILi8EEESF_EEENS5_IJSF_SB_EEEEEEEvNS4_8identityESZ_S19_vS1A_EENS_8epilogue10collective6detail29Sm90TmaWarpSpecializedAdapterINS1D_15DefaultEpilogueISI_SJ_SJ_NS1C_6thread17LinearCombinationISI_Li1EffLNS1H_9ScaleType4KindE0ELNS_15FloatRoundStyleE2ESI_EENS1_15EpilogueDefaultEEEEEvvEEEEvNT_6ParamsE:
[----:B------:R-:W-:Y:S01]  /*0000*/  LDC R1, c[0x0][0x28] ;  /* 0x00000a00ff017b82 */ /* 0x000fe20000000800 */
[----:B------:R-:W0:Y:S01]  /*0010*/  S2R R12, SR_TID.X ;  /* 0x00000000000c7919 */ /* 0x000e220000002100 */
[----:B------:R-:W-:Y:S01]  /*0020*/  ELECT P0, URZ, PT ;  /* 0x00000000003f782f */ /* 0x000fe20003800000 */
[----:B------:R-:W-:Y:S01]  /*0030*/  BSSY B0, `(.L_x_0) ;  /* 0x000000f000007945 */ /* 0x000fe20003800000 */
[--C-:B0-----:R-:W-:Y:S02]  /*0040*/  SHF.R.U32.HI R0, RZ, 0x5, R12.reuse ;  /* 0x00000005ff007819 */ /* 0x101fe4000001160c */
[----:B------:R-:W-:-:S03]  /*0050*/  SHF.R.U32.HI R4, RZ, 0x7, R12 ;  /* 0x00000007ff047819 */ /* 0x000fc6000001160c */
[----:B------:R-:W0:Y:S04]  /*0060*/  SHFL.IDX PT, R2, R0, RZ, 0x1f ;  /* 0x00001fff00027589 */ /* 0x000e2800000e0000 */
[----:B------:R1:W2:Y:S01]  /*0070*/  SHFL.IDX PT, R5, R4, RZ, 0x1f ;  /* 0x00001fff04057589 */ /* 0x0002a200000e0000 */
[----:B0-----:R-:W-:-:S13]  /*0080*/  ISETP.NE.OR P0, PT, R2, RZ, !P0 ;  /* 0x000000ff0200720c */ /* 0x001fda0004705670 */
[----:B-12---:R-:W-:Y:S05]  /*0090*/  @P0 BRA `(.L_x_1) ;  /* 0x0000000000200947 */ /* 0x006fea0003800000 */
[----:B------:R-:W-:Y:S02]  /*00a0*/  ULDC.64 UR4, c[0x0][0x198] ;  /* 0x0000660000047ab9 */ /* 0x000fe40000000a00 */
[----:B------:R-:W-:Y:S02]  /*00b0*/  UIADD3 UR6, UP0, UR4, 0xf0, URZ ;  /* 0x000000f004067890 */ /* 0x000fe4000ff1e03f */
[----:B------:R-:W-:Y:S02]  /*00c0*/  UIADD3 UR4, UP1, UR4, 0x1f0, URZ ;  /* 0x000001f004047890 */ /* 0x000fe4000ff3e03f */
[----:B------:R-:W-:Y:S02]  /*00d0*/  UIADD3.X UR7, URZ, UR5, URZ, UP0, !UPT ;  /* 0x000000053f077290 */ /* 0x000fe400087fe43f */
[----:B------:R-:W-:-:S07]  /*00e0*/  UIADD3.X UR5, URZ, UR5, URZ, UP1, !UPT ;  /* 0x000000053f057290 */ /* 0x000fce0008ffe43f */
[----:B------:R0:W-:Y:S02]  /*00f0*/  UTMACCTL.PF [UR6] ;  /* 0x00000000060079b9 */ /* 0x0001e40008040000 */
[----:B------:R0:W-:Y:S02]  /*0100*/  UTMACCTL.PF [UR4] ;  /* 0x00000000040079b9 */ /* 0x0001e40008040000 */
[----:B0-----:R-:W-:Y:S01]  /*0110*/  NOP ;  /* 0x0000000000007918 */ /* 0x001fe20000000000 */
.L_x_1:
[----:B------:R-:W-:Y:S05]  /*0120*/  BSYNC B0 ;  /* 0x0000000000007941 */ /* 0x000fea0003800000 */
.L_x_0:
[----:B------:R-:W0:Y:S02]  /*0130*/  SHFL.IDX PT, R3, R0, RZ, 0x1f ;  /* 0x00001fff00037589 */ /* 0x000e2400000e0000 */
[----:B0-----:R-:W-:-:S13]  /*0140*/  ISETP.NE.AND P0, PT, R3, RZ, PT ;  /* 0x000000ff0300720c */ /* 0x001fda0003f05270 */
[----:B------:R-:W-:Y:S05]  /*0150*/  @P0 BRA `(.L_x_2) ;  /* 0x00000004006c0947 */ /* 0x000fea0003800000 */
[----:B------:R-:W-:Y:S01]  /*0160*/  ELECT P0, URZ, PT ;  /* 0x00000000003f782f */ /* 0x000fe20003800000 */
[----:B------:R-:W-:-:S12]  /*0170*/  BSSY B0, `(.L_x_2) ;  /* 0x0000059000007945 */ /* 0x000fd80003800000 */
[----:B------:R-:W-:Y:S05]  /*0180*/  @!P0 BRA `(.L_x_3) ;  /* 0x00000004005c8947 */ /* 0x000fea0003800000 */
[----:B------:R-:W0:Y:S01]  /*0190*/  S2UR UR8, SR_CgaCtaId ;  /* 0x00000000000879c3 */ /* 0x000e220000008800 */
[----:B------:R-:W-:Y:S01]  /*01a0*/  UMOV UR4, 0x400 ;  /* 0x0000040000047882 */ /* 0x000fe20000000000 */
[----:B------:R-:W-:Y:S01]  /*01b0*/  UMOV UR5, 0x1 ;  /* 0x0000000100057882 */ /* 0x000fe20000000000 */
[----:B------:R-:W-:Y:S02]  /*01c0*/  UMOV UR6, 0x80 ;  /* 0x0000008000067882 */ /* 0x000fe40000000000 */
[----:B------:R-:W-:-:S04]  /*01d0*/  UIADD3 UR6, -UR6, 0x100000, URZ ;  /* 0x0010000006067890 */ /* 0x000fc8000fffe13f */
[----:B------:R-:W-:Y:S02]  /*01e0*/  USHF.L.U32 UR7, UR6, 0xb, URZ ;  /* 0x0000000b06077899 */ /* 0x000fe4000800063f */
[----:B------:R-:W-:Y:S02]  /*01f0*/  USHF.L.U32 UR6, UR6, 0x1, URZ ;  /* 0x0000000106067899 */ /* 0x000fe4000800063f */
[----:B0-----:R-:W-:Y:S02]  /*0200*/  ULEA UR8, UR8, UR4, 0x18 ;  /* 0x0000000408087291 */ /* 0x001fe4000f8ec03f */
[----:B------:R-:W-:-:S04]  /*0210*/  UIADD3 UR4, -UR5, 0x100000, URZ ;  /* 0x0010000005047890 */ /* 0x000fc8000fffe13f */
[----:B------:R-:W-:Y:S02]  /*0220*/  USHF.L.U32 UR5, UR4, 0xb, URZ ;  /* 0x0000000b04057899 */ /* 0x000fe4000800063f */
[----:B------:R-:W-:Y:S01]  /*0230*/  USHF.L.U32 UR4, UR4, 0x1, URZ ;  /* 0x0000000104047899 */ /* 0x000fe2000800063f */
[----:B------:R-:W0:Y:S11]  /*0240*/  FENCE.VIEW.ASYNC.S ;  /* 0x00000000000073c6 */ /* 0x000e360000000000 */
[----:B0-----:R0:W1:Y:S01]  /*0250*/  SYNCS.EXCH.64 URZ, [UR8], UR4 ;  /* 0x00000004083f75b2 */ /* 0x0010620008000100 */
[----:B------:R0:W2:Y:S01]  /*0260*/  SYNCS.EXCH.64 URZ, [UR8+0x128], UR6 ;  /* 0x00012806083f75b2 */ /* 0x0000a20008000100 */
[----:B------:R0:W3:Y:S01]  /*0270*/  SYNCS.EXCH.64 URZ, [UR8+0x8], UR4 ;  /* 0x00000804083f75b2 */ /* 0x0000e20008000100 */
[----:B------:R0:W4:Y:S01]  /*0280*/  SYNCS.EXCH.64 URZ, [UR8+0x130], UR6 ;  /* 0x00013006083f75b2 */ /* 0x0001220008000100 */
[----:B------:R0:W0:Y:S01]  /*0290*/  SYNCS.EXCH.64 URZ, [UR8+0x10], UR4 ;  /* 0x00001004083f75b2 */ /* 0x0000220008000100 */
        /* <DEDUP_REMOVED lines=69> */
[----:B-1234-:R-:W-:Y:S01]  /*06f0*/  NOP ;  /* 0x0000000000007918 */ /* 0x01efe20000000000 */
.L_x_3:
[----:B0-----:R-:W-:Y:S05]  /*0700*/  BSYNC B0 ;  /* 0x0000000000007941 */ /* 0x001fea0003800000 */
.L_x_2:
[----:B------:R-:W0:Y:S01]  /*0710*/  SHFL.IDX PT, R6, R0, RZ, 0x1f ;  /* 0x00001fff00067589 */ /* 0x000e2200000e0000 */
[----:B------:R-:W-:Y:S01]  /*0720*/  ELECT P0, URZ, PT ;  /* 0x00000000003f782f */ /* 0x000fe20003800000 */
[----:B------:R-:W-:Y:S01]  /*0730*/  NOP ;  /* 0x0000000000007918 */ /* 0x000fe20000000000 */
[----:B------:R-:W-:Y:S01]  /*0740*/  ELECT P1, URZ, PT ;  /* 0x00000000003f782f */ /* 0x000fe20003820000 */
[----:B------:R-:W1:Y:S01]  /*0750*/  SHFL.IDX PT, R3, R0, RZ, 0x1f ;  /* 0x00001fff00037589 */ /* 0x000e6200000e0000 */
[----:B------:R-:W-:Y:S01]  /*0760*/  UMOV UR4, 0x20 ;  /* 0x0000002000047882 */ /* 0x000fe20000000000 */
[----:B------:R-:W-:Y:S01]  /*0770*/  UMOV UR11, 0x80 ;  /* 0x00000080000b7882 */ /* 0x000fe20000000000 */
[----:B------:R-:W-:Y:S01]  /*0780*/  NOP ;  /* 0x0000000000007918 */ /* 0x000fe20000000000 */
[----:B------:R-:W2:Y:S01]  /*0790*/  SHFL.IDX PT, R4, R4, RZ, 0x1f ;  /* 0x00001fff04047589 */ /* 0x000ea200000e0000 */
[C---:B------:R-:W-:Y:S01]  /*07a0*/  VIADD R33, R5.reuse, 0xffffffff ;  /* 0xffffffff05217836 */ /* 0x040fe20000000000 */
[----:B------:R-:W-:Y:S01]  /*07b0*/  ULDC.64 UR20, c[0x0][0x208] ;  /* 0x0000820000147ab9 */ /* 0x000fe20000000a00 */
[----:B------:R-:W-:-:S03]  /*07c0*/  ISETP.NE.AND P3, PT, R5, RZ, PT ;  /* 0x000000ff0500720c */ /* 0x000fc60003f65270 */
[----:B------:R-:W-:Y:S02]  /*07d0*/  ISETP.GE.U32.AND P2, PT, R33, 0x2, PT ;  /* 0x000000022100780c */ /* 0x000fe40003f46070 */
[----:B0-----:R-:W-:Y:S02]  /*07e0*/  ISETP.NE.OR P0, PT, R6, RZ, !P0 ;  /* 0x000000ff0600720c */ /* 0x001fe40004705670 */
[----:B-1----:R-:W-:Y:S02]  /*07f0*/  ISETP.NE.OR P1, PT, R3, RZ, !P1 ;  /* 0x000000ff0300720c */ /* 0x002fe40004f25670 */
[----:B------:R-:W-:Y:S02]  /*0800*/  SHF.R.S32.HI R3, RZ, 0x1f, R2 ;  /* 0x0000001fff037819 */ /* 0x000fe40000011402 */
[----:B--2---:R-:W-:Y:S02]  /*0810*/  R2UR UR15, R4 ;  /* 0x00000000040f72ca */ /* 0x004fe400000e0000 */
[----:B------:R-:W-:-:S05]  /*0820*/  LEA.HI R3, R3, R2, RZ, 0x2 ;  /* 0x0000000203037211 */ /* 0x000fca00078f10ff */
[----:B------:R-:W-:Y:S01]  /*0830*/  VOTEU.ALL UP0, P0 ;  /* 0x00000000003f7886 */ /* 0x000fe20000000000 */
[----:B------:R-:W-:Y:S01]  /*0840*/  LOP3.LUT R3, R3, 0xfffffffc, RZ, 0xc0, !PT ;  /* 0xfffffffc03037812 */ /* 0x000fe200078ec0ff */
[----:B------:R-:W-:-:S03]  /*0850*/  VOTEU.ALL UP1, P1 ;  /* 0x00000000003f7886 */ /* 0x000fc60000820000 */
[----:B------:R-:W0:Y:S01]  /*0860*/  @!UP0 S2UR UR7, SR_CgaCtaId ;  /* 0x00000000000789c3 */ /* 0x000e220000008800 */
[----:B------:R-:W-:Y:S01]  /*0870*/  @!UP0 UMOV UR6, 0x400 ;  /* 0x0000040000068882 */ /* 0x000fe20000000000 */
[----:B------:R-:W-:-:S04]  /*0880*/  @!UP0 UIADD3 UR4, -UR4, 0x100000, URZ ;  /* 0x0010000004048890 */ /* 0x000fc8000fffe13f */
[----:B------:R-:W-:Y:S02]  /*0890*/  @!UP0 USHF.L.U32 UR5, UR4, 0xb, URZ ;  /* 0x0000000b04058899 */ /* 0x000fe4000800063f */
[----:B------:R-:W-:Y:S01]  /*08a0*/  @!UP0 USHF.L.U32 UR4, UR4, 0x1, URZ ;  /* 0x0000000104048899 */ /* 0x000fe2000800063f */
[----:B------:R-:W-:Y:S01]  /*08b0*/  IMAD.IADD R20, R2, 0x1, -R3 ;  /* 0x0000000102147824 */ /* 0x000fe200078e0a03 */
[----:B------:R-:W-:Y:S01]  /*08c0*/  @!UP1 UMOV UR9, 0x400 ;  /* 0x0000040000099882 */ /* 0x000fe20000000000 */
[----:B------:R-:W-:Y:S01]  /*08d0*/  VOTEU.ALL UP2, P1 ;  /* 0x00000000003f7886 */ /* 0x000fe20000840000 */
[----:B------:R-:W-:Y:S01]  /*08e0*/  VOTEU.ALL UP3, P1 ;  /* 0x00000000003f7886 */ /* 0x000fe20000860000 */
[----:B------:R-:W-:Y:S01]  /*08f0*/  VOTEU.ALL UP4, P1 ;  /* 0x00000000003f7886 */ /* 0x000fe20000880000 */
[----:B------:R-:W1:Y:S01]  /*0900*/  @!UP1 S2UR UR10, SR_CgaCtaId ;  /* 0x00000000000a99c3 */ /* 0x000e620000008800 */
[----:B------:R-:W-:Y:S01]  /*0910*/  VOTEU.ALL UP5, P1 ;  /* 0x00000000003f7886 */ /* 0x000fe200008a0000 */
[----:B------:R-:W-:-:S04]  /*0920*/  SHF.R.S32.HI R3, RZ, 0x1f, R12 ;  /* 0x0000001fff037819 */ /* 0x000fc8000001140c */
[----:B------:R-:W-:-:S04]  /*0930*/  LEA.HI R3, R3, R12, RZ, 0x7 ;  /* 0x0000000c03037211 */ /* 0x000fc800078f38ff */
[----:B------:R-:W-:-:S05]  /*0940*/  LOP3.LUT R3, R3, 0xffffff80, RZ, 0xc0, !PT ;  /* 0xffffff8003037812 */ /* 0x000fca00078ec0ff */
[----:B------:R-:W-:Y:S01]  /*0950*/  IMAD.IADD R7, R12, 0x1, -R3 ;  /* 0x000000010c077824 */ /* 0x000fe200078e0a03 */
[----:B0-----:R-:W-:Y:S02]  /*0960*/  @!UP0 ULEA UR8, UR7, UR6, 0x18 ;  /* 0x0000000607088291 */ /* 0x001fe4000f8ec03f */
[----:B------:R-:W-:-:S04]  /*0970*/  @!UP1 UIADD3 UR6, -UR11, 0x100000, URZ ;  /* 0x001000000b069890 */ /* 0x000fc8000fffe13f */
[----:B------:R-:W-:Y:S02]  /*0980*/  @!UP1 USHF.L.U32 UR7, UR6, 0xb, URZ ;  /* 0x0000000b06079899 */ /* 0x000fe4000800063f */
[----:B------:R-:W-:Y:S01]  /*0990*/  @!UP1 USHF.L.U32 UR6, UR6, 0x1, URZ ;  /* 0x0000000106069899 */ /* 0x000fe2000800063f */
[----:B------:R-:W-:Y:S01]  /*09a0*/  VOTEU.ALL UP0, P0 ;  /* 0x00000000003f7886 */ /* 0x000fe20000000000 */
[----:B-1----:R-:W-:Y:S01]  /*09b0*/  @!UP1 ULEA UR9, UR10, UR9, 0x18 ;  /* 0x000000090a099291 */ /* 0x002fe2000f8ec03f */
[----:B------:R-:W-:Y:S02]  /*09c0*/  VOTEU.ALL UP1, P0 ;  /* 0x00000000003f7886 */ /* 0x000fe40000020000 */
[----:B------:R-:W-:Y:S01]  /*09d0*/  ULDC.64 UR10, c[0x0][0x598] ;  /* 0x00016600000a7ab9 */ /* 0x000fe20000000a00 */
[----:B------:R-:W-:Y:S01]  /*09e0*/  ISETP.NE.AND P0, PT, R20, 0x3, PT ;  /* 0x000000031400780c */ /* 0x000fe20003f05270 */
[----:B------:R-:W0:Y:S02]  /*09f0*/  FENCE.VIEW.ASYNC.S ;  /* 0x00000000000073c6 */ /* 0x000e240000000000 */
[----:B0-----:R0:W1:Y:S01]  /*0a00*/  @!UP0 SYNCS.EXCH.64 URZ, [UR8+0x280], UR4 ;  /* 0x00028004083f85b2 */ /* 0x0010620008000100 */
[----:B------:R-:W-:-:S02]  /*0a10*/  ISETP.NE.U32.AND P1, PT, RZ, UR10, PT ;  /* 0x0000000aff007c0c */ /* 0x000fc4000bf25070 */
[----:B------:R-:W-:Y:S02]  /*0a20*/  ISETP.EQ.OR P0, PT, R20, RZ, !P0 ;  /* 0x000000ff1400720c */ /* 0x000fe40004702670 */
[----:B------:R-:W-:Y:S02]  /*0a30*/  ISETP.NE.AND.EX P1, PT, RZ, UR11, PT, P1 ;  /* 0x0000000bff007c0c */ /* 0x000fe4000bf25310 */
[----:B------:R-:W-:-:S04]  /*0a40*/  ISETP.EQ.AND P0, PT, R5, RZ, P0 ;  /* 0x000000ff0500720c */ /* 0x000fc80000702270 */
[----:B------:R-:W-:-:S04]  /*0a50*/  SEL R0, RZ, 0x1, !P0 ;  /* 0x00000001ff007807 */ /* 0x000fc80004000000 */
[----:B------:R-:W-:Y:S01]  /*0a60*/  SEL R0, R0, 0x2, P2 ;  /* 0x0000000200007807 */ /* 0x000fe20001000000 */
[----:B------:R0:W1:Y:S01]  /*0a70*/  @!UP1 SYNCS.EXCH.64 URZ, [UR8+0x288], UR4 ;  /* 0x00028804083f95b2 */ /* 0x0000620008000100 */
[----:B------:R-:W-:Y:S01]  /*0a80*/  NOP ;  /* 0x0000000000007918 */ /* 0x000fe20000000000 */
[----:B------:R0:W1:Y:S01]  /*0a90*/  @!UP2 SYNCS.EXCH.64 URZ, [UR9+0x260], UR6 ;  /* 0x00026006093fa5b2 */ /* 0x0000620008000100 */
[----:B------:R0:W1:Y:S01]  /*0aa0*/  @!UP3 SYNCS.EXCH.64 URZ, [UR9+0x268], UR6 ;  /* 0x00026806093fb5b2 */ /* 0x0000620008000100 */
[----:B------:R0:W1:Y:S01]  /*0ab0*/  @!UP4 SYNCS.EXCH.64 URZ, [UR9+0x270], UR6 ;  /* 0x00027006093fc5b2 */ /* 0x0000620008000100 */
[----:B------:R0:W1:Y:S01]  /*0ac0*/  @!UP5 SYNCS.EXCH.64 URZ, [UR9+0x278], UR6 ;  /* 0x00027806093fd5b2 */ /* 0x0000620008000100 */
[----:B------:R-:W-:Y:S01]  /*0ad0*/  NOP ;  /* 0x0000000000007918 */ /* 0x000fe20000000000 */
[----:B-1----:R-:W-:Y:S06]  /*0ae0*/  BAR.SYNC.DEFER_BLOCKING 0x0 ;  /* 0x0000000000007b1d */ /* 0x002fec0000010000 */
[----:B0-----:R-:W-:Y:S05]  /*0af0*/  @!P1 BRA `(.L_x_4) ;  /* 0x00000000001c9947 */ /* 0x001fea0003800000 */
[----:B------:R-:W0:Y:S02]  /*0b00*/  LDC.64 R2, c[0x0][0x598] ;  /* 0x00016600ff027b82 */ /* 0x000e240000000a00 */
[----:B0-----:R-:W2:Y:S02]  /*0b10*/  LDG.E.64 R2, desc[UR20][R2.64] ;  /* 0x0000001402027981 */ /* 0x001ea4000c1e1b00 */
[----:B--2---:R-:W-:-:S04]  /*0b20*/  ISETP.NE.U32.AND P0, PT, R2, RZ, PT ;  /* 0x000000ff0200720c */ /* 0x004fc80003f05070 */
[----:B------:R-:W-:-:S13]  /*0b30*/  ISETP.NE.AND.EX P0, PT, R3, RZ, PT, P0 ;  /* 0x000000ff0300720c */ /* 0x000fda0003f05300 */
[----:B------:R-:W-:Y:S05]  /*0b40*/  @!P0 BRA `(.L_x_4) ;  /* 0x0000000000088947 */ /* 0x000fea0003800000 */
[----:B------:R2:W5:Y:S01]  /*0b50*/  LD.E R11, desc[UR20][R2.64] ;  /* 0x00000014020b7980 */ /* 0x000562000c101900 */
[----:B------:R-:W-:Y:S05]  /*0b60*/  BRA `(.L_x_5) ;  /* 0x0000000000207947 */ /* 0x000fea0003800000 */
.L_x_4:
[----:B------:R-:W-:Y:S02]  /*0b70*/  ULDC.64 UR4, c[0x0][0x588] ;  /* 0x0001620000047ab9 */ /* 0x000fe40000000a00 */
[----:B------:R-:W-:-:S04]  /*0b80*/  ISETP.NE.U32.AND P0, PT, RZ, UR4, PT ;  /* 0x00000004ff007c0c */ /* 0x000fc8000bf05070 */
[----:B------:R-:W-:-:S13]  /*0b90*/  ISETP.NE.AND.EX P0, PT, RZ, UR5, PT, P0 ;  /* 0x00000005ff007c0c */ /* 0x000fda000bf05300 */
[----:B------:R-:W-:Y:S05]  /*0ba0*/  @!P0 BRA `(.L_x_6) ;  /* 0x00000000000c8947 */ /* 0x000fea0003800000 */
[----:B------:R-:W0:Y:S02]  /*0bb0*/  LDC.64 R2, c[0x0][0x588] ;  /* 0x00016200ff027b82 */ /* 0x000e240000000a00 */
[----:B0-----:R0:W5:Y:S01]  /*0bc0*/  LDG.E R11, desc[UR20][R2.64] ;  /* 0x00000014020b7981 */ /* 0x001162000c1e1900 */
[----:B------:R-:W-:Y:S05]  /*0bd0*/  BRA `(.L_x_5) ;  /* 0x0000000000047947 */ /* 0x000fea0003800000 */
.L_x_6:
[----:B------:R-:W1:Y:S02]  /*0be0*/  LDC R11, c[0x0][0x580] ;  /* 0x00016000ff0b7b82 */ /* 0x000e640000000800 */
.L_x_5:
[----:B------:R-:W-:Y:S02]  /*0bf0*/  ULDC.64 UR4, c[0x0][0x5a0] ;  /* 0x0001680000047ab9 */ /* 0x000fe40000000a00 */
[----:B------:R-:W-:-:S04]  /*0c00*/  ISETP.NE.U32.AND P0, PT, RZ, UR4, PT ;  /* 0x00000004ff007c0c */ /* 0x000fc8000bf05070 */
[----:B------:R-:W-:-:S13]  /*0c10*/  ISETP.NE.AND.EX P0, PT, RZ, UR5, PT, P0 ;  /* 0x00000005ff007c0c */ /* 0x000fda000bf05300 */
[----:B------:R-:W-:Y:S05]  /*0c20*/  @!P0 BRA `(.L_x_7) ;  /* 0x00000000001c8947 */ /* 0x000fea0003800000 */
[----:B0-2---:R-:W0:Y:S02]  /*0c30*/  LDC.64 R2, c[0x0][0x5a0] ;  /* 0x00016800ff027b82 */ /* 0x005e240000000a00 */
[----:B0-----:R-:W2:Y:S02]  /*0c40*/  LDG.E.64 R2, desc[UR20][R2.64] ;  /* 0x0000001402027981 */ /* 0x001ea4000c1e1b00 */
[----:B--2---:R-:W-:-:S04]  /*0c50*/  ISETP.NE.U32.AND P0, PT, R2, RZ, PT ;  /* 0x000000ff0200720c */ /* 0x004fc80003f05070 */
[----:B------:R-:W-:-:S13]  /*0c60*/  ISETP.NE.AND.EX P0, PT, R3, RZ, PT, P0 ;  /* 0x000000ff0300720c */ /* 0x000fda0003f05300 */
[----:B------:R-:W-:Y:S05]  /*0c70*/  @!P0 BRA `(.L_x_7) ;  /* 0x0000000000088947 */ /* 0x000fea0003800000 */
[----:B------:R0:W5:Y:S01]  /*0c80*/  LD.E R13, desc[UR20][R2.64] ;  /* 0x00000014020d7980 */ /* 0x000162000c101900 */
[----:B------:R-:W-:Y:S05]  /*0c90*/  BRA `(.L_x_8) ;  /* 0x0000000000207947 */ /* 0x000fea0003800000 */
.L_x_7:
[----:B------:R-:W-:Y:S02]  /*0ca0*/  ULDC.64 UR4, c[0x0][0x590] ;  /* 0x0001640000047ab9 */ /* 0x000fe40000000a00 */
[----:B------:R-:W-:-:S04]  /*0cb0*/  ISETP.NE.U32.AND P0, PT, RZ, UR4, PT ;  /* 0x00000004ff007c0c */ /* 0x000fc8000bf05070 */
[----:B------:R-:W-:-:S13]  /*0cc0*/  ISETP.NE.AND.EX P0, PT, RZ, UR5, PT, P0 ;  /* 0x00000005ff007c0c */ /* 0x000fda000bf05300 */
[----:B------:R-:W-:Y:S05]  /*0cd0*/  @!P0 BRA `(.L_x_9) ;  /* 0x00000000000c8947 */ /* 0x000fea0003800000 */
[----:B0-2---:R-:W0:Y:S02]  /*0ce0*/  LDC.64 R2, c[0x0][0x590] ;  /* 0x00016400ff027b82 */ /* 0x005e240000000a00 */
[----:B0-----:R4:W5:Y:S01]  /*0cf0*/  LDG.E R13, desc[UR20][R2.64] ;  /* 0x00000014020d7981 */ /* 0x001962000c1e1900 */
[----:B------:R-:W-:Y:S05]  /*0d00*/  BRA `(.L_x_8) ;  /* 0x0000000000047947 */ /* 0x000fea0003800000 */
.L_x_9:
[----:B------:R-:W3:Y:S02]  /*0d10*/  LDC R13, c[0x0][0x584] ;  /* 0x00016100ff0d7b82 */ /* 0x000ee40000000800 */
.L_x_8:
[----:B0-2-4-:R-:W0:Y:S01]  /*0d20*/  LDC R2, c[0x0][0x65c] ;  /* 0x00019700ff027b82 */ /* 0x015e220000000800 */
[----:B------:R-:W2:Y:S01]  /*0d30*/  S2R R21, SR_CTAID.Y ;  /* 0x0000000000157919 */ /* 0x000ea20000002600 */
[----:B------:R-:W-:Y:S01]  /*0d40*/  ULDC UR8, c[0x0][0x28c] ;  /* 0x0000a30000087ab9 */ /* 0x000fe20000000800 */
[----:B------:R-:W-:Y:S01]  /*0d50*/  ISETP.NE.AND P0, PT, R5, 0x2, PT ;  /* 0x000000020500780c */ /* 0x000fe20003f05270 */
[----:B------:R-:W-:Y:S01]  /*0d60*/  UIADD3 UR8, UR8, 0x3f, URZ ;  /* 0x0000003f08087890 */ /* 0x000fe2000fffe03f */
[----:B------:R-:W4:Y:S01]  /*0d70*/  S2R R14, SR_CTAID.X ;  /* 0x00000000000e7919 */ /* 0x000f220000002500 */
[----:B------:R-:W-:Y:S01]  /*0d80*/  IMAD.MOV.U32 R15, RZ, RZ, RZ ;  /* 0x000000ffff0f7224 */ /* 0x000fe200078e00ff */
[----:B------:R-:W-:Y:S01]  /*0d90*/  UMOV UR5, URZ ;  /* 0x0000003f00057c82 */ /* 0x000fe20008000000 */
[----:B------:R-:W-:Y:S01]  /*0da0*/  USHF.R.S32.HI UR9, URZ, 0x1f, UR8 ;  /* 0x0000001f3f097899 */ /* 0x000fe20008011408 */
[----:B------:R-:W-:-:S03]  /*0db0*/  UMOV UR4, URZ ;  /* 0x0000003f00047c82 */ /* 0x000fc60008000000 */
[----:B------:R-:W-:-:S04]  /*0dc0*/  ULEA.HI UR9, UR9, UR8, URZ, 0x6 ;  /* 0x0000000809097291 */ /* 0x000fc8000f8f303f */
[----:B------:R-:W-:Y:S01]  /*0dd0*/  USHF.R.S32.HI UR13, URZ, 0x6, UR9 ;  /* 0x000000063f0d7899 */ /* 0x000fe20008011409 */
[----:B0-----:R-:W-:-:S13]  /*0de0*/  ISETP.NE.AND P2, PT, R2, 0x1, PT ;  /* 0x000000010200780c */ /* 0x001fda0003f45270 */
[----:B------:R-:W4:Y:S01]  /*0df0*/  @P2 LDC R9, c[0x0][0x10] ;  /* 0x00000400ff092b82 */ /* 0x000f220000000800 */
[----:B--2---:R-:W-:Y:S02]  /*0e00*/  @P2 IMAD.MOV.U32 R2, RZ, RZ, R21 ;  /* 0x000000ffff022224 */ /* 0x004fe400078e0015 */
[----:B------:R-:W-:-:S05]  /*0e10*/  @P2 IMAD.MOV.U32 R3, RZ, RZ, RZ ;  /* 0x000000ffff032224 */ /* 0x000fca00078e00ff */
[----:B------:R-:W0:Y:S01]  /*0e20*/  @!P2 LDC R17, c[0x0][0xc] ;  /* 0x00000300ff11ab82 */ /* 0x000e220000000800 */
[----:B------:R-:W-:Y:S01]  /*0e30*/  ULDC UR6, c[0x0][0xc] ;  /* 0x0000030000067ab9 */ /* 0x000fe20000000800 */
[----:B------:R-:W-:Y:S02]  /*0e40*/  ULDC UR7, c[0x0][0x10] ;  /* 0x0000040000077ab9 */ /* 0x000fe40000000800 */
[----:B------:R-:W-:-:S04]  /*0e50*/  UIMAD.WIDE.U32 UR6, UR6, UR7, URZ ;  /* 0x00000007060672a5 */ /* 0x000fc8000f8e003f */
[----:B------:R-:W2:Y:S01]  /*0e60*/  LDC R6, c[0x0][0x14] ;  /* 0x00000500ff067b82 */ /* 0x000ea20000000800 */
[----:B----4-:R-:W-:-:S04]  /*0e70*/  @P2 IMAD.WIDE.U32 R8, R14, R9, R2 ;  /* 0x000000090e082225 */ /* 0x010fc800078e0002 */
[----:B------:R-:W-:-:S04]  /*0e80*/  @P2 IMAD.MOV.U32 R3, RZ, RZ, RZ ;  /* 0x000000ffff032224 */ /* 0x000fc800078e00ff */
[----:B------:R-:W-:Y:S02]  /*0e90*/  @P2 IMAD.IADD R9, R9, 0x1, R3 ;  /* 0x0000000109092824 */ /* 0x000fe400078e0203 */
[----:B0-----:R-:W-:-:S04]  /*0ea0*/  @!P2 IMAD.WIDE.U32 R4, R17, R21, R14 ;  /* 0x000000151104a225 */ /* 0x001fc800078e000e */
[----:B------:R-:W-:Y:S02]  /*0eb0*/  @!P2 IMAD.MOV.U32 R8, RZ, RZ, R4 ;  /* 0x000000ffff08a224 */ /* 0x000fe400078e0004 */
[C---:B--2---:R-:W-:Y:S02]  /*0ec0*/  IMAD R17, R6.reuse, UR7, RZ ;  /* 0x0000000706117c24 */ /* 0x044fe4000f8e02ff */
[----:B------:R-:W-:Y:S01]  /*0ed0*/  IMAD.WIDE.U32 R2, R6, UR6, RZ ;  /* 0x0000000606027c25 */ /* 0x000fe2000f8e00ff */
[----:B------:R-:W-:-:S03]  /*0ee0*/  ULDC.64 UR6, c[0x0][0x650] ;  /* 0x0001940000067ab9 */ /* 0x000fc60000000a00 */
[----:B------:R-:W-:Y:S02]  /*0ef0*/  @!P2 IMAD.MOV.U32 R9, RZ, RZ, R5 ;  /* 0x000000ffff09a224 */ /* 0x000fe400078e0005 */
[----:B------:R-:W-:Y:S01]  /*0f00*/  IMAD.IADD R10, R3, 0x1, R17 ;  /* 0x00000001030a7824 */ /* 0x000fe200078e0211 */
[----:B------:R-:W-:Y:S06]  /*0f10*/  @P0 BRA `(.L_x_10) ;  /* 0x0000000000280947 */ /* 0x000fec0003800000 */
[----:B------:R-:W-:Y:S01]  /*0f20*/  UIMAD.WIDE.U32 UR4, UR13, -0x45306eb3, URZ ;  /* 0xbacf914d0d0478a5 */ /* 0x000fe2000f8e003f */
[----:B------:R-:W-:Y:S01]  /*0f30*/  IADD3 R8, P0, R8, R2, RZ ;  /* 0x0000000208087210 */ /* 0x000fe20007f1e0ff */
[----:B------:R-:W-:Y:S02]  /*0f40*/  UISETP.GE.U32.AND UP0, UPT, UR13, 0x25, UPT ;  /* 0x000000250d00788c */ /* 0x000fe4000bf06070 */
[----:B------:R-:W-:Y:S02]  /*0f50*/  UIADD3 UR4, -UR5, UR13, URZ ;  /* 0x0000000d05047290 */ /* 0x000fe4000fffe13f */
[----:B------:R-:W-:Y:S02]  /*0f60*/  IMAD.X R9, R10, 0x1, R9, P0 ;  /* 0x000000010a097824 */ /* 0x000fe400000e0609 */
[----:B------:R-:W-:-:S04]  /*0f70*/  ULEA.HI UR4, UR4, UR5, URZ, 0x1f ;  /* 0x0000000504047291 */ /* 0x000fc8000f8ff83f */
[----:B------:R-:W-:-:S03]  /*0f80*/  USHF.R.U32.HI UR5, URZ, 0x5, UR4 ;  /* 0x000000053f057899 */ /* 0x000fc60008011604 */
[----:B------:R-:W-:Y:S01]  /*0f90*/  UMOV UR4, URZ ;  /* 0x0000003f00047c82 */ /* 0x000fe20008000000 */
[----:B------:R-:W-:Y:S02]  /*0fa0*/  @UP0 ULOP3.LUT UR4, UR5, 0x1, URZ, 0xc0, !UPT ;  /* 0x0000000105040892 */ /* 0x000fe4000f8ec03f */
[----:B------:R-:W-:-:S12]  /*0fb0*/  UIMAD UR5, UR5, -0x25, UR13 ;  /* 0xffffffdb050578a4 */ /* 0x000fd8000f8e020d */
.L_x_10:
[----:B------:R-:W-:Y:S01]  /*0fc0*/  ISETP.GE.U32.AND P0, PT, R8, UR6, PT ;  /* 0x0000000608007c0c */ /* 0x000fe2000bf06070 */
[----:B------:R-:W-:Y:S01]  /*0fd0*/  IMAD.MOV.U32 R6, RZ, RZ, -0x1 ;  /* 0xffffffffff067424 */ /* 0x000fe200078e00ff */
[----:B------:R-:W-:Y:S01]  /*0fe0*/  PRMT R16, RZ, 0x7610, R16 ;  /* 0x00007610ff107816 */ /* 0x000fe20000000010 */
[----:B------:R-:W-:Y:S01]  /*0ff0*/  IMAD.MOV.U32 R5, RZ, RZ, -0x1 ;  /* 0xffffffffff057424 */ /* 0x000fe200078e00ff */
[----:B------:R-:W-:Y:S01]  /*1000*/  ISETP.GE.U32.AND.EX P0, PT, R9, UR7, PT, P0 ;  /* 0x0000000709007c0c */ /* 0x000fe2000bf06100 */
[----:B------:R-:W-:-:S12]  /*1010*/  IMAD.MOV.U32 R4, RZ, RZ, -0x1 ;  /* 0xffffffffff047424 */ /* 0x000fd800078e00ff */
[----:B------:R-:W-:Y:S05]  /*1020*/  @P0 BRA `(.L_x_11) ;  /* 0x00000004005c0947 */ /* 0x000fea0003800000 */
[----:B------:R-:W0:Y:S01]  /*1030*/  LDC.64 R24, c[0x0][0x628] ;  /* 0x00018a00ff187b82 */ /* 0x000e220000000a00 */
[----:B------:R-:W-:Y:S02]  /*1040*/  IMAD.MOV.U32 R4, RZ, RZ, R8 ;  /* 0x000000ffff047224 */ /* 0x000fe400078e0008 */
[----:B------:R-:W-:-:S05]  /*1050*/  IMAD.MOV.U32 R5, RZ, RZ, R9 ;  /* 0x000000ffff057224 */ /* 0x000fca00078e0009 */
[----:B------:R-:W2:Y:S08]  /*1060*/  LDC R6, c[0x0][0x630] ;  /* 0x00018c00ff067b82 */ /* 0x000eb00000000800 */
[----:B------:R-:W4:Y:S01]  /*1070*/  LDC.64 R26, c[0x0][0x620] ;  /* 0x00018800ff1a7b82 */ /* 0x000f220000000a00 */
[----:B0-----:R-:W-:-:S04]  /*1080*/  ISETP.NE.U32.AND P0, PT, R24, RZ, PT ;  /* 0x000000ff1800720c */ /* 0x001fc80003f05070 */
[----:B------:R-:W-:-:S13]  /*1090*/  ISETP.NE.AND.EX P0, PT, R25, RZ, PT, P0 ;  /* 0x000000ff1900720c */ /* 0x000fda0003f05300 */
[----:B--2-4-:R-:W-:Y:S05]  /*10a0*/  @!P0 BRA `(.L_x_12) ;  /* 0x0000000000288947 */ /* 0x014fea0003800000 */
[----:B------:R-:W0:Y:S02]  /*10b0*/  LDC R19, c[0x0][0x634] ;  /* 0x00018d00ff137b82 */ /* 0x000e240000000800 */
[----:B0-----:R-:W-:-:S05]  /*10c0*/  IADD3 R19, P0, R8, R19, RZ ;  /* 0x0000001308137210 */ /* 0x001fca0007f1e0ff */
[----:B------:R-:W-:-:S04]  /*10d0*/  IMAD.X R23, RZ, RZ, R9, P0 ;  /* 0x000000ffff177224 */ /* 0x000fc800000e0609 */
[----:B------:R-:W-:-:S04]  /*10e0*/  IMAD.WIDE.U32 R4, R23, R24, RZ ;  /* 0x0000001817047225 */ /* 0x000fc800078e00ff */
[----:B------:R-:W-:-:S04]  /*10f0*/  IMAD.WIDE.U32 R16, P0, R19, R25, R4 ;  /* 0x0000001913107225 */ /* 0x000fc80007800004 */
[----:B------:R-:W-:-:S04]  /*1100*/  IMAD.WIDE.U32 R4, R19, R24, RZ ;  /* 0x0000001813047225 */ /* 0x000fc800078e00ff */
[----:B------:R-:W-:Y:S01]  /*1110*/  IMAD.X R19, RZ, RZ, RZ, P0 ;  /* 0x000000ffff137224 */ /* 0x000fe200000e06ff */
[----:B------:R-:W-:Y:S01]  /*1120*/  IADD3 RZ, P0, R5, R16, RZ ;  /* 0x0000001005ff7210 */ /* 0x000fe20007f1e0ff */
[----:B------:R-:W-:-:S04]  /*1130*/  IMAD.MOV.U32 R18, RZ, RZ, R17 ;  /* 0x000000ffff127224 */ /* 0x000fc800078e0011 */
[----:B------:R-:W-:-:S08]  /*1140*/  IMAD.WIDE.U32.X R4, R23, R25, R18, P0 ;  /* 0x0000001917047225 */ /* 0x000fd000000e0412 */
.L_x_12:
[--C-:B------:R-:W-:Y:S01]  /*1150*/  SHF.R.U64 R32, R4, R6, R5.reuse ;  /* 0x0000000604207219 */ /* 0x100fe20000001205 */
[----:B------:R-:W0:Y:S01]  /*1160*/  LDC.64 R28, c[0x0][0x640] ;  /* 0x00019000ff1c7b82 */ /* 0x000e220000000a00 */
[----:B------:R-:W-:Y:S01]  /*1170*/  I2FP.F32.U32 R4, R14 ;  /* 0x0000000e00047245 */ /* 0x000fe20000201000 */
[----:B------:R-:W-:Y:S01]  /*1180*/  ULDC UR6, c[0x0][0x150] ;  /* 0x0000540000067ab9 */ /* 0x000fe20000000800 */
[----:B------:R-:W-:Y:S02]  /*1190*/  SHF.R.U32.HI R5, RZ, R6, R5 ;  /* 0x00000006ff057219 */ /* 0x000fe40000011605 */
[----:B------:R-:W-:Y:S01]  /*11a0*/  IADD3 R17, P0, RZ, -R32, RZ ;  /* 0x80000020ff117210 */ /* 0x000fe20007f1e0ff */
[----:B------:R-:W-:Y:S01]  /*11b0*/  FMUL R6, R4, UR6 ;  /* 0x0000000604067c20 */ /* 0x000fe20008400000 */
[----:B------:R-:W-:Y:S01]  /*11c0*/  ULDC UR6, c[0x0][0x154] ;  /* 0x0000550000067ab9 */ /* 0x000fe20000000800 */
[----:B------:R-:W2:Y:S02]  /*11d0*/  LDC R18, c[0x0][0x618] ;  /* 0x00018600ff127b82 */ /* 0x000ea40000000800 */
[----:B------:R-:W-:-:S02]  /*11e0*/  IMAD.X R19, RZ, RZ, ~R5, P0 ;  /* 0x000000ffff137224 */ /* 0x000fc400000e0e05 */
[----:B------:R-:W4:Y:S01]  /*11f0*/  F2I.U32.TRUNC.NTZ R6, R6 ;  /* 0x0000000600067305 */ /* 0x000f22000020f000 */
[----:B------:R-:W-:-:S03]  /*1200*/  IMAD.WIDE.U32 R4, R17, R26, R8 ;  /* 0x0000001a11047225 */ /* 0x000fc600078e0008 */
[----:B------:R-:W1:Y:S01]  /*1210*/  LDC R15, c[0x0][0x144] ;  /* 0x00005100ff0f7b82 */ /* 0x000e620000000800 */
[----:B------:R-:W-:-:S04]  /*1220*/  IMAD R16, R19, R26, RZ ;  /* 0x0000001a13107224 */ /* 0x000fc800078e02ff */
[----:B------:R-:W-:-:S03]  /*1230*/  IMAD R17, R17, R27, R16 ;  /* 0x0000001b11117224 */ /* 0x000fc600078e0210 */
[----:B------:R-:W3:Y:S01]  /*1240*/  LDC R22, c[0x0][0x608] ;  /* 0x00018200ff167b82 */ /* 0x000ee20000000800 */
[----:B------:R-:W-:Y:S01]  /*1250*/  IMAD.IADD R17, R5, 0x1, R17 ;  /* 0x0000000105117824 */ /* 0x000fe200078e0211 */
[----:B0-----:R-:W-:Y:S01]  /*1260*/  ISETP.NE.U32.AND P0, PT, R28, RZ, PT ;  /* 0x000000ff1c00720c */ /* 0x001fe20003f05070 */
[----:B----4-:R-:W-:-:S03]  /*1270*/  IMAD.MOV R5, RZ, RZ, -R6 ;  /* 0x000000ffff057224 */ /* 0x010fc600078e0a06 */
[----:B------:R-:W-:Y:S02]  /*1280*/  ISETP.NE.AND.EX P0, PT, R29, RZ, PT, P0 ;  /* 0x000000ff1d00720c */ /* 0x000fe40003f05300 */
[----:B------:R-:W0:Y:S01]  /*1290*/  LDC R19, c[0x0][0x658] ;  /* 0x00019600ff137b82 */ /* 0x000e220000000800 */
[-CC-:B--2---:R-:W-:Y:S02]  /*12a0*/  SHF.R.U64 R26, R4, R18.reuse, R17.reuse ;  /* 0x00000012041a7219 */ /* 0x184fe40000001211 */
[----:B------:R-:W-:Y:S02]  /*12b0*/  I2FP.F32.U32 R4, R21 ;  /* 0x0000001500047245 */ /* 0x000fe40000201000 */
[----:B------:R-:W-:Y:S01]  /*12c0*/  SHF.R.U32.HI R17, RZ, R18, R17 ;  /* 0x00000012ff117219 */ /* 0x000fe20000011611 */
[----:B------:R-:W-:Y:S02]  /*12d0*/  IMAD.MOV.U32 R18, RZ, RZ, 0x1 ;  /* 0x00000001ff127424 */ /* 0x000fe400078e00ff */
[----:B------:R-:W2:Y:S01]  /*12e0*/  LDC R24, c[0x0][0x148] ;  /* 0x00005200ff187b82 */ /* 0x000ea20000000800 */
[----:B-1----:R-:W-:-:S02]  /*12f0*/  IMAD R6, R15, R5, R14 ;  /* 0x000000050f067224 */ /* 0x002fc400078e020e */
[----:B------:R-:W-:Y:S01]  /*1300*/  FMUL R5, R4, UR6 ;  /* 0x0000000604057c20 */ /* 0x000fe20008400000 */
[----:B------:R-:W-:-:S04]  /*1310*/  IMAD.MOV.U32 R4, RZ, RZ, -0x1 ;  /* 0xffffffffff047424 */ /* 0x000fc800078e00ff */
[----:B------:R-:W1:Y:S01]  /*1320*/  LDC R25, c[0x0][0x600] ;  /* 0x00018000ff197b82 */ /* 0x000e620000000800 */
[-CC-:B---3--:R-:W-:Y:S02]  /*1330*/  SHF.R.U64 R34, R26, R22.reuse, R17.reuse ;  /* 0x000000161a227219 */ /* 0x188fe40000001211 */
[----:B------:R-:W-:Y:S02]  /*1340*/  SHF.R.U32.HI R14, RZ, R22, R17 ;  /* 0x00000016ff0e7219 */ /* 0x000fe40000011611 */
[----:B------:R3:W4:Y:S03]  /*1350*/  F2I.U32.TRUNC.NTZ R22, R5 ;  /* 0x0000000500167305 */ /* 0x000726000020f000 */
[----:B------:R-:W1:Y:S01]  /*1360*/  LDC R27, c[0x0][0x648] ;  /* 0x00019200ff1b7b82 */ /* 0x000e620000000800 */
[-C--:B0-----:R-:W-:Y:S02]  /*1370*/  SHF.R.U64 R36, R34, R19.reuse, R14 ;  /* 0x0000001322247219 */ /* 0x081fe4000000120e */
[----:B------:R-:W-:-:S02]  /*1380*/  SHF.L.U32 R4, R4, R19, RZ ;  /* 0x0000001304047219 */ /* 0x000fc400000006ff */
[-C--:B------:R-:W-:Y:S02]  /*1390*/  SHF.R.U32.HI R14, RZ, R19.reuse, R14 ;  /* 0x00000013ff0e7219 */ /* 0x080fe4000001160e */
[----:B------:R-:W-:Y:S01]  /*13a0*/  SHF.L.U32 R18, R18, R19, RZ ;  /* 0x0000001312127219 */ /* 0x000fe200000006ff */
[----:B------:R-:W0:Y:S01]  /*13b0*/  LDC R31, c[0x0][0x638] ;  /* 0x00018e00ff1f7b82 */ /* 0x000e220000000800 */
[----:B------:R-:W-:Y:S01]  /*13c0*/  LOP3.LUT R19, RZ, R4, RZ, 0x33, !PT ;  /* 0x00000004ff137212 */ /* 0x000fe200078e33ff */
[----:B------:R-:W-:Y:S02]  /*13d0*/  IMAD.MOV.U32 R4, RZ, RZ, R36 ;  /* 0x000000ffff047224 */ /* 0x000fe400078e0024 */
[----:B---3--:R-:W-:-:S04]  /*13e0*/  IMAD.MOV.U32 R5, RZ, RZ, R14 ;  /* 0x000000ffff057224 */ /* 0x008fc800078e000e */
[----:B------:R-:W3:Y:S01]  /*13f0*/  LDC R30, c[0x0][0x610] ;  /* 0x00018400ff1e7b82 */ /* 0x000ee20000000800 */
[----:B--2-4-:R-:W-:Y:S05]  /*1400*/  @!P0 BRA `(.L_x_13) ;  /* 0x0000000000288947 */ /* 0x014fea0003800000 */
[----:B------:R-:W2:Y:S02]  /*1410*/  LDC R17, c[0x0][0x64c] ;  /* 0x00019300ff117b82 */ /* 0x000ea40000000800 */
[----:B--2---:R-:W-:-:S05]  /*1420*/  IADD3 R17, P0, R36, R17, RZ ;  /* 0x0000001124117210 */ /* 0x004fca0007f1e0ff */
        /* <DEDUP_REMOVED lines=8> */
.L_x_13:
[----:B-1----:R-:W-:Y:S01]  /*14b0*/  SHF.R.U64 R4, R4, R27, R5 ;  /* 0x0000001b04047219 */ /* 0x002fe20000001205 */
[----:B------:R-:W-:Y:S01]  /*14c0*/  VIADD R5, R25, 0xffffffff ;  /* 0xffffffff19057836 */ /* 0x000fe20000000000 */
[----:B------:R-:W-:Y:S01]  /*14d0*/  LOP3.LUT R19, R34, R19, RZ, 0xc0, !PT ;  /* 0x0000001322137212 */ /* 0x000fe200078ec0ff */
[----:B------:R-:W-:Y:S02]  /*14e0*/  IMAD.MOV R22, RZ, RZ, -R22 ;  /* 0x000000ffff167224 */ /* 0x000fe400078e0a16 */
[----:B------:R-:W-:Y:S01]  /*14f0*/  IMAD.MOV R14, RZ, RZ, -R4 ;  /* 0x000000ffff0e7224 */ /* 0x000fe200078e0a04 */
[----:B------:R-:W-:Y:S01]  /*1500*/  LOP3.LUT R5, R26, R5, RZ, 0xc0, !PT ;  /* 0x000000051a057212 */ /* 0x000fe200078ec0ff */
[----:B------:R-:W-:Y:S02]  /*1510*/  IMAD R19, R18, R4, R19 ;  /* 0x0000000412137224 */ /* 0x000fe400078e0213 */
[----:B------:R-:W-:Y:S02]  /*1520*/  @P2 IMAD R6, R24, R22, R21 ;  /* 0x0000001618062224 */ /* 0x000fe400078e0215 */
[----:B0-----:R-:W-:-:S02]  /*1530*/  IMAD R4, R14, R31, R36 ;  /* 0x0000001f0e047224 */ /* 0x001fc400078e0224 */
[----:B---3--:R-:W-:Y:S02]  /*1540*/  IMAD R6, R19, R30, R6 ;  /* 0x0000001e13067224 */ /* 0x008fe400078e0206 */
[----:B------:R-:W-:Y:S02]  /*1550*/  IMAD R15, R4, R25, R5 ;  /* 0x00000019040f7224 */ /* 0x000fe400078e0205 */
[----:B------:R-:W-:Y:S02]  /*1560*/  IMAD.MOV.U32 R16, RZ, RZ, 0x1 ;  /* 0x00000001ff107424 */ /* 0x000fe400078e00ff */
[----:B------:R-:W-:Y:S01]  /*1570*/  IMAD.MOV.U32 R4, RZ, RZ, R32 ;  /* 0x000000ffff047224 */ /* 0x000fe200078e0020 */
[----:B------:R-:W-:Y:S02]  /*1580*/  SEL R5, R15, R6, !P2 ;  /* 0x000000060f057207 */ /* 0x000fe40005000000 */
[----:B------:R-:W-:-:S07]  /*1590*/  SEL R6, R6, R15, !P2 ;  /* 0x0000000f06067207 */ /* 0x000fce0005000000 */
.L_x_11:
[----:B------:R-:W-:Y:S05]  /*15a0*/  @!P3 BRA `(.L_x_14) ;  /* 0x0000002c0028b947 */ /* 0x000fea0003800000 */
[----:B------:R-:W-:-:S13]  /*15b0*/  ISETP.GT.U32.AND P0, PT, R33, 0x1, PT ;  /* 0x000000012100780c */ /* 0x000fda0003f04070 */
[----:B------:R-:W-:Y:S05]  /*15c0*/  @P0 EXIT ;  /* 0x000000000000094d */ /* 0x000fea0003800000 */
.L_x_15:
[----:B------:R-:W-:-:S08]  /*15d0*/  NOP ;  /* 0x0000000000007918 */ /* 0x000fd00000000000 */
[----:B------:R-:W0:Y:S02]  /*15e0*/  USETMAXREG.TRY_ALLOC.CTAPOOL UP0, 0xe8 ;  /* 0x000000e8000079c8 */ /* 0x000e240008000600 */
[----:B0-----:R-:W-:-:S13]  /*15f0*/  PLOP3.LUT P0, PT, PT, PT, UP0, 0x80, 0x0 ;  /* 0x000000000000781c */ /* 0x001fda0003f0f008 */
[----:B------:R-:W-:Y:S05]  /*1600*/  @!P0 BRA `(.L_x_15) ;  /* 0xfffffffc00f08947 */ /* 0x000fea000383ffff */
[----:B------:R-:W-:-:S13]  /*1610*/  LOP3.LUT P0, RZ, R16, 0xff, RZ, 0xc0, !PT ;  /* 0x000000ff10ff7812 */ /* 0x000fda000780c0ff */
[----:B------:R-:W-:Y:S05]  /*1620*/  @!P0 EXIT ;  /* 0x000000000000894d */ /* 0x000fea0003800000 */
[----:B------:R-:W0:Y:S01]  /*1630*/  S2UR UR6, SR_CgaCtaId ;  /* 0x00000000000679c3 */ /* 0x000e220000008800 */
[----:B------:R-:W-:Y:S01]  /*1640*/  SHF.R.S32.HI R12, RZ, 0x1f, R7 ;  /* 0x0000001fff0c7819 */ /* 0x000fe20000011407 */
[----:B------:R-:W-:Y:S01]  /*1650*/  UIADD3 UR7, UR15, -0x1, URZ ;  /* 0xffffffff0f077890 */ /* 0x000fe2000fffe03f */
[----:B------:R-:W-:Y:S01]  /*1660*/  LOP3.LUT R53, R0, 0x1, RZ, 0xfc, !PT ;  /* 0x0000000100357812 */ /* 0x000fe200078efcff */
[----:B------:R-:W-:Y:S01]  /*1670*/  UMOV UR12, 0x400 ;  /* 0x00000400000c7882 */ /* 0x000fe20000000000 */
[CC--:B------:R-:W-:Y:S01]  /*1680*/  LEA.HI R15, R12.reuse, R7.reuse, RZ, 0x2 ;  /* 0x000000070c0f7211 */ /* 0x0c0fe200078f10ff */
[----:B------:R-:W-:Y:S01]  /*1690*/  UISETP.LT.AND UP0, UPT, UR13, 0x1, UPT ;  /* 0x000000010d00788c */ /* 0x000fe2000bf01270 */
[----:B------:R-:W-:Y:S01]  /*16a0*/  LEA.HI R16, R12, R7, RZ, 0x5 ;  /* 0x000000070c107211 */ /* 0x000fe200078f28ff */
[----:B------:R-:W-:Y:S01]  /*16b0*/  USHF.L.U32 UR23, UR13, 0x1, URZ ;  /* 0x000000010d177899 */ /* 0x000fe2000800063f */
[--C-:B------:R-:W-:Y:S01]  /*16c0*/  SHF.R.S32.HI R14, RZ, 0x2, R15.reuse ;  /* 0x00000002ff0e7819 */ /* 0x100fe2000001140f */
[----:B------:R-:W-:Y:S01]  /*16d0*/  USEL UR14, UR13, 0x1, UP0 ;  /* 0x000000010d0e7887 */ /* 0x000fe20008000000 */
[----:B------:R-:W-:Y:S01]  /*16e0*/  SHF.R.S32.HI R17, RZ, 0x1f, R15 ;  /* 0x0000001fff117819 */ /* 0x000fe2000001140f */
[----:B------:R-:W-:Y:S01]  /*16f0*/  UISETP.NE.AND UP0, UPT, UR7, URZ, UPT ;  /* 0x0000003f0700728c */ /* 0x000fe2000bf05270 */
[----:B------:R-:W-:Y:S01]  /*1700*/  LOP3.LUT R12, R15, 0xfffffffc, RZ, 0xc0, !PT ;  /* 0xfffffffc0f0c7812 */ /* 0x000fe200078ec0ff */
[----:B------:R-:W-:Y:S01]  /*1710*/  UIADD3 UR14, -UR14, UR13, URZ ;  /* 0x0000000d0e0e7290 */ /* 0x000fe2000fffe13f */
[----:B------:R-:W-:Y:S01]  /*1720*/  LEA.HI R17, R17, R14, RZ, 0x3 ;  /* 0x0000000e11117211 */ /* 0x000fe200078f18ff */
[----:B------:R-:W-:-:S02]  /*1730*/  USEL UR9, URZ, 0x1, UP0 ;  /* 0x000000013f097887 */ /* 0x000fc40008000000 */
[----:B------:R-:W-:Y:S01]  /*1740*/  IMAD.IADD R12, R7, 0x1, -R12 ;  /* 0x00000001070c7824 */ /* 0x000fe200078e0a0c */
[----:B------:R-:W-:-:S03]  /*1750*/  LOP3.LUT R17, R17, 0xfffffff8, RZ, 0xc0, !PT ;  /* 0xfffffff811117812 */ /* 0x000fc600078ec0ff */
[----:B------:R-:W-:Y:S01]  /*1760*/  IMAD.U32 R54, RZ, RZ, UR9 ;  /* 0x00000009ff367e24 */ /* 0x000fe2000f8e00ff */
[----:B0-----:R-:W-:Y:S01]  /*1770*/  ULEA UR12, UR6, UR12, 0x18 ;  /* 0x0000000c060c7291 */ /* 0x001fe2000f8ec03f */
[----:B------:R-:W-:Y:S01]  /*1780*/  IMAD.IADD R14, R14, 0x1, -R17 ;  /* 0x000000010e0e7824 */ /* 0x000fe200078e0a11 */
[----:B------:R-:W-:Y:S01]  /*1790*/  USHF.L.U32 UR6, UR7, 0x3, URZ ;  /* 0x0000000307067899 */ /* 0x000fe2000800063f */
[----:B------:R-:W-:Y:S01]  /*17a0*/  SHF.R.S32.HI R17, RZ, 0x5, R16 ;  /* 0x00000005ff117819 */ /* 0x000fe20000011410 */
[----:B------:R-:W-:Y:S02]  /*17b0*/  UIADD3 UR7, UR12, 0x25380, URZ ;  /* 0x000253800c077890 */ /* 0x000fe4000fffe03f */
[----:B------:R-:W-:Y:S01]  /*17c0*/  ULOP3.LUT UR6, UR6, 0x8, URZ, 0xc0, !UPT ;  /* 0x0000000806067892 */ /* 0x000fe2000f8ec03f */
[--C-:B------:R-:W-:Y:S01]  /*17d0*/  SHF.R.S32.HI R15, RZ, 0x1f, R14.reuse ;  /* 0x0000001fff0f7819 */ /* 0x100fe2000001140e */
[----:B------:R-:W-:Y:S01]  /*17e0*/  UIADD3 UR8, UR12, 0x380, URZ ;  /* 0x000003800c087890 */ /* 0x000fe2000fffe03f */
[----:B------:R-:W-:Y:S01]  /*17f0*/  IMAD R18, R17, -0x10, -R14 ;  /* 0xfffffff011127824 */ /* 0x000fe200078e0a0e */
[----:B------:R-:W-:-:S02]  /*1800*/  USHF.R.U32.HI UR7, URZ, 0x4, UR7 ;  /* 0x000000043f077899 */ /* 0x000fc40008011607 */
[----:B------:R-:W-:Y:S01]  /*1810*/  USHF.R.U32.HI UR8, URZ, 0x4, UR8 ;  /* 0x000000043f087899 */ /* 0x000fe20008011608 */
[----:B------:R-:W-:Y:S01]  /*1820*/  IMAD.WIDE R14, R17, 0x10, R14 ;  /* 0x00000010110e7825 */ /* 0x000fe200078e020e */
[----:B------:R-:W-:Y:S02]  /*1830*/  ULOP3.LUT UR25, UR6, 0x8, URZ, 0x3c, !UPT ;  /* 0x0000000806197892 */ /* 0x000fe4000f8e3c3f */
[----:B------:R-:W-:Y:S02]  /*1840*/  ULOP3.LUT UR16, UR6, 0x18, URZ, 0x3c, !UPT ;  /* 0x0000001806107892 */ /* 0x000fe4000f8e3c3f */
[----:B------:R-:W-:Y:S01]  /*1850*/  UIADD3 UR24, UR12, 0x260, URZ ;  /* 0x000002600c187890 */ /* 0x000fe2000fffe03f */
[----:B------:R-:W-:Y:S01]  /*1860*/  ULDC UR6, c[0x0][0x284] ;  /* 0x0000a10000067ab9 */ /* 0x000fe20000000800 */
[----:B------:R-:W-:Y:S01]  /*1870*/  ULOP3.LUT UR7, UR7, 0x3fff, URZ, 0xc0, !UPT ;  /* 0x00003fff07077892 */ /* 0x000fe2000f8ec03f */
[----:B------:R-:W-:Y:S01]  /*1880*/  VIADD R18, R18, UR6 ;  /* 0x0000000612127c36 */ /* 0x000fe20008000000 */
[----:B------:R-:W-:-:S02]  /*1890*/  ULOP3.LUT UR8, UR8, 0x3fff, URZ, 0xc0, !UPT ;  /* 0x00003fff08087892 */ /* 0x000fc4000f8ec03f */
[----:B------:R-:W-:Y:S02]  /*18a0*/  ULEA UR15, UR15, UR24, 0x3 ;  /* 0x000000180f0f7291 */ /* 0x000fe4000f8e183f */
[----:B------:R-:W-:Y:S02]  /*18b0*/  ULOP3.LUT UR17, UR7, 0x10000, URZ, 0xfc, !UPT ;  /* 0x0001000007117892 */ /* 0x000fe4000f8efc3f */
[----:B------:R-:W-:-:S12]  /*18c0*/  ULOP3.LUT UR18, UR8, 0x10000, URZ, 0xfc, !UPT ;  /* 0x0001000008127892 */ /* 0x000fd8000f8efc3f */
.L_x_74:
[----:B------:R-:W-:Y:S01]  /*18d0*/  SHF.L.U32 R7, R54, 0x1f, RZ ;  /* 0x0000001f36077819 */ /* 0x000fe200000006ff */
[----:B------:R-:W0:Y:S01]  /*18e0*/  LDC R16, c[0x0][0x28c] ;  /* 0x0000a300ff107b82 */ /* 0x000e220000000800 */
[----:B------:R-:W-:Y:S01]  /*18f0*/  UMOV UR6, URZ ;  /* 0x0000003f00067c82 */ /* 0x000fe20008000000 */
[----:B------:R-:W-:Y:S01]  /*1900*/  UMOV UR19, UR5 ;  /* 0x0000000500137c82 */ /* 0x000fe20008000000 */
[----:B------:R-:W2:Y:S01]  /*1910*/  SYNCS.PHASECHK.TRANS64.TRYWAIT P0, [UR15+-0x8], R7 ;  /* 0xfffff807ff0075a7 */ /* 0x000ea2000800014f */
[----:B0-----:R-:W-:Y:S01]  /*1920*/  ISETP.GE.AND P1, PT, R16, 0x1, PT ;  /* 0x000000011000780c */ /* 0x001fe20003f26270 */
[----:B--234-:R-:W-:-:S12]  /*1930*/  @!P0 BRA `(.L_x_16) ;  /* 0x0000004800dc8947 */ /* 0x01cfd80003800000 */
.L_x_129:
[----:B------:R-:W-:Y:S01]  /*1940*/  UMOV UR7, URZ ;  /* 0x0000003f00077c82 */ /* 0x000fe20008000000 */
[----:B------:R-:W-:Y:S01]  /*1950*/  UMOV UR8, URZ ;  /* 0x0000003f00087c82 */ /* 0x000fe20008000000 */
[----:B------:R-:W-:Y:S01]  /*1960*/  CS2R R22, SRZ ;  /* 0x0000000000167805 */ /* 0x000fe2000001ff00 */
[----:B------:R-:W-:Y:S01]  /*1970*/  IMAD.MOV.U32 R19, RZ, RZ, RZ ;  /* 0x000000ffff137224 */ /* 0x000fe200078e00ff */
[----:B------:R-:W-:Y:S02]  /*1980*/  CS2R R40, SRZ ;  /* 0x0000000000287805 */ /* 0x000fe4000001ff00 */
[----:B------:R-:W-:Y:S02]  /*1990*/  CS2R R42, SRZ ;  /* 0x00000000002a7805 */ /* 0x000fe4000001ff00 */
[----:B------:R-:W-:Y:S02]  /*19a0*/  CS2R R44, SRZ ;  /* 0x00000000002c7805 */ /* 0x000fe4000001ff00 */
[----:B------:R-:W-:-:S02]  /*19b0*/  CS2R R46, SRZ ;  /* 0x00000000002e7805 */ /* 0x000fc4000001ff00 */
[----:B------:R-:W-:Y:S02]  /*19c0*/  CS2R R48, SRZ ;  /* 0x0000000000307805 */ /* 0x000fe4000001ff00 */
[----:B------:R-:W-:Y:S01]  /*19d0*/  CS2R R50, SRZ ;  /* 0x0000000000327805 */ /* 0x000fe2000001ff00 */
[----:B------:R-:W-:Y:S01]  /*19e0*/  IMAD.MOV.U32 R52, RZ, RZ, RZ ;  /* 0x000000ffff347224 */ /* 0x000fe200078e00ff */
[----:B------:R-:W-:Y:S01]  /*19f0*/  CS2R R24, SRZ ;  /* 0x0000000000187805 */ /* 0x000fe2000001ff00 */
[----:B------:R-:W-:Y:S01]  /*1a00*/  IMAD.U32 R20, RZ, RZ, UR4 ;  /* 0x00000004ff147e24 */ /* 0x000fe2000f8e00ff */
[----:B------:R-:W-:Y:S02]  /*1a10*/  CS2R R26, SRZ ;  /* 0x00000000001a7805 */ /* 0x000fe4000001ff00 */
[----:B------:R-:W-:Y:S02]  /*1a20*/  CS2R R28, SRZ ;  /* 0x00000000001c7805 */ /* 0x000fe4000001ff00 */
[----:B------:R-:W-:-:S02]  /*1a30*/  CS2R R30, SRZ ;  /* 0x00000000001e7805 */ /* 0x000fc4000001ff00 */
[----:B------:R-:W-:Y:S02]  /*1a40*/  CS2R R32, SRZ ;  /* 0x0000000000207805 */ /* 0x000fe4000001ff00 */
[----:B------:R-:W-:Y:S02]  /*1a50*/  CS2R R34, SRZ ;  /* 0x0000000000227805 */ /* 0x000fe4000001ff00 */
[----:B------:R-:W-:Y:S02]  /*1a60*/  CS2R R36, SRZ ;  /* 0x0000000000247805 */ /* 0x000fe4000001ff00 */
[----:B------:R-:W-:Y:S01]  /*1a70*/  CS2R R38, SRZ ;  /* 0x0000000000267805 */ /* 0x000fe2000001ff00 */
[----:B------:R-:W-:Y:S06]  /*1a80*/  @!P1 BRA `(.L_x_17) ;  /* 0x0000000000fc9947 */ /* 0x000fec0003800000 */
[----:B------:R-:W-:-:S13]  /*1a90*/  ISETP.NE.AND P1, PT, R53, 0x3, PT ;  /* 0x000000033500780c */ /* 0x000fda0003f25270 */
[----:B------:R-:W-:Y:S05]  /*1aa0*/  @!P1 BRA `(.L_x_18) ;  /* 0x0000000000049947 */ /* 0x000fea0003800000 */
[----:B------:R-:W-:Y:S01]  /*1ab0*/  BPT.TRAP 0x1 ;  /* 0x000000040000795c */ /* 0x000fe20000300000 */
.L_x_18:
[----:B------:R-:W-:Y:S01]  /*1ac0*/  ULEA UR6, UR5, UR12, 0x3 ;  /* 0x0000000c05067291 */ /* 0x000fe2000f8e183f */
[----:B0-----:R-:W-:-:S05]  /*1ad0*/  IMAD.U32 R7, RZ, RZ, UR4 ;  /* 0x00000004ff077e24 */ /* 0x001fca000f8e00ff */
[----:B------:R-:W-:-:S04]  /*1ae0*/  SHF.L.U32 R7, R7, 0x1f, RZ ;  /* 0x0000001f07077819 */ /* 0x000fc800000006ff */
[----:B------:R0:W2:Y:S01]  /*1af0*/  SYNCS.PHASECHK.TRANS64.TRYWAIT P0, [UR6], R7 ;  /* 0x00000007ff0075a7 */ /* 0x0000a20008000146 */
[----:B------:R-:W-:Y:S05]  /*1b00*/  @!P1 BRA `(.L_x_19) ;  /* 0x0000000000049947 */ /* 0x000fea0003800000 */
[----:B------:R-:W-:Y:S01]  /*1b10*/  BPT.TRAP 0x1 ;  /* 0x000000040000795c */ /* 0x000fe20000300000 */
.L_x_19:
[----:B--2---:R-:W-:Y:S05]  /*1b20*/  @P0 BRA `(.L_x_20) ;  /* 0x0000000000080947 */ /* 0x004fea0003800000 */
[----:B------:R-:W2:Y:S02]  /*1b30*/  SYNCS.PHASECHK.TRANS64.TRYWAIT P0, [UR6], R7 ;  /* 0x00000007ff0075a7 */ /* 0x000ea40008000146 */
[----:B--2---:R-:W-:Y:S05]  /*1b40*/  @!P0 BRA `(.L_x_21) ;  /* 0x0000004800708947 */ /* 0x004fea0003800000 */
.L_x_20:
[----:B------:R-:W-:Y:S01]  /*1b50*/  ULEA UR8, UR5, UR18, 0x8 ;  /* 0x0000001205087291 */ /* 0x000fe2000f8e403f */
[----:B------:R-:W-:Y:S01]  /*1b60*/  WARPGROUP.ARRIVE ;  /* 0x00000000000079c5 */ /* 0x000fe20000000000 */
[----:B------:R-:W-:Y:S01]  /*1b70*/  ULEA UR10, UR5, UR17, 0x7 ;  /* 0x00000011050a7291 */ /* 0x000fe2000f8e383f */
[----:B------:R-:W-:Y:S01]  /*1b80*/  CS2R R22, SRZ ;  /* 0x0000000000167805 */ /* 0x000fe2000001ff00 */
[----:B------:R-:W-:Y:S01]  /*1b90*/  UMOV UR9, 0x80000020 ;  /* 0x8000002000097882 */ /* 0x000fe20000000000 */
[----:B------:R-:W-:Y:S01]  /*1ba0*/  UMOV UR11, 0x80000020 ;  /* 0x80000020000b7882 */ /* 0x000fe20000000000 */
[----:B------:R-:W-:Y:S01]  /*1bb0*/  ULDC UR7, c[0x0][0x50c] ;  /* 0x0001430000077ab9 */ /* 0x000fe20000000800 */
[----:B------:R-:W-:Y:S01]  /*1bc0*/  UMOV UR6, 0x2 ;  /* 0x0000000200067882 */ /* 0x000fe20000000000 */
[----:B------:R-:W-:Y:S01]  /*1bd0*/  UISETP.NE.AND UP0, UPT, UR7, 0x2, UPT ;  /* 0x000000020700788c */ /* 0x000fe2000bf05270 */
[----:B------:R-:W-:Y:S01]  /*1be0*/  IMAD.MOV.U32 R19, RZ, RZ, RZ ;  /* 0x000000ffff137224 */ /* 0x000fe200078e00ff */
[----:B------:R-:W-:Y:S01]  /*1bf0*/  CS2R R40, SRZ ;  /* 0x0000000000287805 */ /* 0x000fe2000001ff00 */
[----:B------:R-:W-:Y:S01]  /*1c00*/  QGMMA.64x32x32.F32.E4M3.E4M3 R24, gdesc[UR8], RZ, !UPT ;  /* 0x00600000081879f3 */ /* 0x000fe2000c7008ff */
[----:B------:R-:W-:Y:S01]  /*1c10*/  USEL UR7, URZ, 0x1, UP0 ;  /* 0x000000013f077887 */ /* 0x000fe20008000000 */
[----:B------:R-:W-:Y:S01]  /*1c20*/  CS2R R42, SRZ ;  /* 0x00000000002a7805 */ /* 0x000fe2000001ff00 */
[----:B------:R-:W-:Y:S01]  /*1c30*/  UIADD3 UR8, UR8, 0x2, URZ ;  /* 0x0000000208087890 */ /* 0x000fe2000fffe03f */
[----:B------:R-:W-:Y:S01]  /*1c40*/  CS2R R44, SRZ ;  /* 0x00000000002c7805 */ /* 0x000fe2000001ff00 */
[----:B------:R-:W-:Y:S01]  /*1c50*/  UIADD3 UR10, UR10, 0x2, URZ ;  /* 0x000000020a0a7890 */ /* 0x000fe2000fffe03f */
[----:B------:R-:W-:-:S02]  /*1c60*/  CS2R R46, SRZ ;  /* 0x00000000002e7805 */ /* 0x000fc4000001ff00 */
[----:B------:R-:W-:Y:S01]  /*1c70*/  ISETP.NE.AND P0, PT, RZ, UR7, PT ;  /* 0x00000007ff007c0c */ /* 0x000fe2000bf05270 */
[----:B------:R-:W-:Y:S01]  /*1c80*/  UMOV UR9, 0x80000020 ;  /* 0x8000002000097882 */ /* 0x000fe20000000000 */
[----:B------:R-:W-:Y:S01]  /*1c90*/  UMOV UR11, 0x80000020 ;  /* 0x80000020000b7882 */ /* 0x000fe20000000000 */
[----:B------:R-:W-:Y:S02]  /*1ca0*/  CS2R R48, SRZ ;  /* 0x0000000000307805 */ /* 0x000fe4000001ff00 */
[----:B------:R-:W-:Y:S01]  /*1cb0*/  CS2R R50, SRZ ;  /* 0x0000000000327805 */ /* 0x000fe2000001ff00 */
[----:B------:R-:W-:Y:S01]  /*1cc0*/  IMAD.MOV.U32 R52, RZ, RZ, RZ ;  /* 0x000000ffff347224 */ /* 0x000fe200078e00ff */
[----:B------:R-:W-:Y:S06]  /*1cd0*/  QGMMA.64x32x32.F32.E4M3.E4M3 R24, gdesc[UR8], R24, gsb0 ;  /* 0x00600000081879f3 */ /* 0x000fec0008000818 */
[----:B------:R-:W-:Y:S05]  /*1ce0*/  @!P0 BRA `(.L_x_22) ;  /* 0x0000000000488947 */ /* 0x000fea0003800000 */
[----:B------:R-:W-:Y:S02]  /*1cf0*/  WARPGROUP.DEPBAR.LE gsb0, 0x0 ;  /* 0x00008000000079c5 */ /* 0x000fe40000010000 */
[----:B------:R-:W-:-:S01]  /*1d00*/  FADD R51, RZ, R24 ;  /* 0x00000018ff337221 */ /* 0x000fc20000000000 */
[----:B------:R-:W-:Y:S01]  /*1d10*/  FADD R52, RZ, R25 ;  /* 0x00000019ff347221 */ /* 0x000fe20000000000 */
        /* <DEDUP_REMOVED lines=14> */
[----:B------:R-:W-:-:S06]  /*1e00*/  UMOV UR6, URZ ;  /* 0x0000003f00067c82 */ /* 0x000fcc0008000000 */
.L_x_22:
[----:B------:R-:W-:-:S04]  /*1e10*/  UIADD3 UR19, UR5, 0x1, URZ ;  /* 0x0000000105137890 */ /* 0x000fc8000fffe03f */
[----:B------:R-:W-:-:S04]  /*1e20*/  UISETP.NE.AND UP0, UPT, UR19, 0x25, UPT ;  /* 0x000000251300788c */ /* 0x000fc8000bf05270 */
[----:B------:R-:W-:Y:S02]  /*1e30*/  USEL UR8, URZ, 0x1, UP0 ;  /* 0x000000013f087887 */ /* 0x000fe40008000000 */
[----:B------:R-:W-:Y:S02]  /*1e40*/  USEL UR19, UR19, URZ, UP0 ;  /* 0x0000003f13137287 */ /* 0x000fe40008000000 */
[----:B------:R-:W-:-:S06]  /*1e50*/  ULOP3.LUT UR8, UR4, UR8, URZ, 0x3c, !UPT ;  /* 0x0000000804087292 */ /* 0x000fcc000f8e3c3f */
[----:B------:R-:W-:Y:S01]  /*1e60*/  IMAD.U32 R20, RZ, RZ, UR8 ;  /* 0x00000008ff147e24 */ /* 0x000fe2000f8e00ff */
[----:B------:R-:W-:-:S06]  /*1e70*/  UMOV UR8, 0x1 ;  /* 0x0000000100087882 */ /* 0x000fcc0000000000 */
.L_x_17:
[----:B------:R-:W-:-:S06]  /*1e80*/  UISETP.GE.AND UP0, UPT, UR14, 0x1, UPT ;  /* 0x000000010e00788c */ /* 0x000fcc000bf06270 */
[----:B------:R-:W-:-:S13]  /*1e90*/  PLOP3.LUT P0, PT, PT, PT, UP0, 0x80, 0x0 ;  /* 0x000000000000781c */ /* 0x000fda0003f0f008 */
[----:B------:R-:W-:Y:S05]  /*1ea0*/  @!P0 BRA `(.L_x_23) ;  /* 0x0000000400248947 */ /* 0x000fea0003800000 */
[----:B0-2---:R-:W-:Y:S01]  /*1eb0*/  IMAD.U32 R7, RZ, RZ, UR14 ;  /* 0x0000000eff077e24 */ /* 0x005fe2000f8e00ff */
[----:B------:R-:W-:Y:S01]  /*1ec0*/  UMOV UR22, UR5 ;  /* 0x0000000500167c82 */ /* 0x000fe20008000000 */
[----:B------:R-:W-:-:S05]  /*1ed0*/  ULDC UR26, c[0x0][0x50c] ;  /* 0x00014300001a7ab9 */ /* 0x000fca0000000800 */
.L_x_31:
[----:B------:R-:W-:-:S13]  /*1ee0*/  ISETP.NE.AND P1, PT, R53, 0x3, PT ;  /* 0x000000033500780c */ /* 0x000fda0003f25270 */
[----:B0-2---:R-:W-:Y:S05]  /*1ef0*/  @!P1 BRA `(.L_x_24) ;  /* 0x0000000000049947 */ /* 0x005fea0003800000 */
[----:B------:R-:W-:Y:S01]  /*1f00*/  BPT.TRAP 0x1 ;  /* 0x000000040000795c */ /* 0x000fe20000300000 */
.L_x_24:
[----:B------:R-:W-:Y:S01]  /*1f10*/  ULEA UR9, UR19, UR12, 0x3 ;  /* 0x0000000c13097291 */ /* 0x000fe2000f8e183f */
[----:B------:R-:W-:-:S08]  /*1f20*/  SHF.L.U32 R16, R20, 0x1f, RZ ;  /* 0x0000001f14107819 */ /* 0x000fd000000006ff */
[----:B------:R0:W2:Y:S01]  /*1f30*/  SYNCS.PHASECHK.TRANS64.TRYWAIT P0, [UR9], R16 ;  /* 0x00000010ff0075a7 */ /* 0x0000a20008000149 */
[----:B------:R-:W-:Y:S05]  /*1f40*/  @!P1 BRA `(.L_x_25) ;  /* 0x0000000000049947 */ /* 0x000fea0003800000 */
[----:B------:R-:W-:Y:S01]  /*1f50*/  BPT.TRAP 0x1 ;  /* 0x000000040000795c */ /* 0x000fe20000300000 */
.L_x_25:
[----:B--2---:R-:W-:Y:S05]  /*1f60*/  @P0 BRA `(.L_x_26) ;  /* 0x0000000000080947 */ /* 0x004fea0003800000 */
[----:B------:R-:W2:Y:S02]  /*1f70*/  SYNCS.PHASECHK.TRANS64.TRYWAIT P0, [UR9], R16 ;  /* 0x00000010ff0075a7 */ /* 0x000ea40008000149 */
[----:B--2---:R-:W-:Y:S05]  /*1f80*/  @!P0 BRA `(.L_x_27) ;  /* 0x0000004400788947 */ /* 0x004fea0003800000 */
.L_x_26:
[----:B------:R-:W-:Y:S01]  /*1f90*/  UISETP.NE.AND UP0, UPT, UR7, URZ, UPT ;  /* 0x0000003f0700728c */ /* 0x000fe2000bf05270 */
[----:B------:R-:W-:Y:S01]  /*1fa0*/  WARPGROUP.ARRIVE ;  /* 0x00000000000079c5 */ /* 0x000fe20000000000 */
[----:B------:R-:W-:Y:S02]  /*1fb0*/  ULEA UR10, UR19, UR17, 0x7 ;  /* 0x00000011130a7291 */ /* 0x000fe4000f8e383f */
[----:B------:R-:W-:Y:S01]  /*1fc0*/  USEL UR8, UR8, URZ, !UP0 ;  /* 0x0000003f08087287 */ /* 0x000fe2000c000000 */
[----:B------:R-:W-:Y:S01]  /*1fd0*/  UMOV UR9, 0x80000020 ;  /* 0x8000002000097882 */ /* 0x000fe20000000000 */
[----:B------:R-:W-:Y:S02]  /*1fe0*/  UMOV UR11, 0x80000020 ;  /* 0x80000020000b7882 */ /* 0x000fe40000000000 */
[----:B------:R-:W-:Y:S02]  /*1ff0*/  UISETP.NE.U32.AND UP0, UPT, UR8, URZ, UPT ;  /* 0x0000003f0800728c */ /* 0x000fe4000bf05070 */
[----:B------:R-:W-:-:S02]  /*2000*/  ULEA UR8, UR19, UR18, 0x8 ;  /* 0x0000001213087291 */ /* 0x000fc4000f8e403f */
[----:B------:R-:W-:-:S07]  /*2010*/  UIADD3 UR6, UR6, 0x2, URZ ;  /* 0x0000000206067890 */ /* 0x000fce000fffe03f */
[----:B------:R-:W-:Y:S01]  /*2020*/  QGMMA.64x32x32.F32.E4M3.E4M3 R24, gdesc[UR8], R24, UP0 ;  /* 0x00600000081879f3 */ /* 0x000fe2000bf00818 */
[----:B------:R-:W-:Y:S02]  /*2030*/  UIADD3 UR8, UR8, 0x2, URZ ;  /* 0x0000000208087890 */ /* 0x000fe4000fffe03f */
[----:B------:R-:W-:Y:S01]  /*2040*/  UIADD3 UR10, UR10, 0x2, URZ ;  /* 0x000000020a0a7890 */ /* 0x000fe2000fffe03f */
[----:B------:R-:W-:Y:S01]  /*2050*/  UMOV UR9, 0x80000020 ;  /* 0x8000002000097882 */ /* 0x000fe20000000000 */
[----:B------:R-:W-:Y:S01]  /*2060*/  UMOV UR11, 0x80000020 ;  /* 0x80000020000b7882 */ /* 0x000fe20000000000 */
[----:B------:R-:W-:-:S04]  /*2070*/  UISETP.NE.AND UP0, UPT, UR6, UR26, UPT ;  /* 0x0000001a0600728c */ /* 0x000fc8000bf05270 */
[----:B------:R-:W-:-:S06]  /*2080*/  USEL UR7, URZ, 0x1, UP0 ;  /* 0x000000013f077887 */ /* 0x000fcc0008000000 */
[----:B------:R-:W-:Y:S01]  /*2090*/  ISETP.NE.AND P0, PT, RZ, UR7, PT ;  /* 0x00000007ff007c0c */ /* 0x000fe2000bf05270 */
[----:B------:R-:W-:Y:S03]  /*20a0*/  QGMMA.64x32x32.F32.E4M3.E4M3 R24, gdesc[UR8], R24, gsb0 ;  /* 0x00600000081879f3 */ /* 0x000fe60008000818 */
[----:B------:R-:W-:-:S09]  /*20b0*/  WARPGROUP.DEPBAR.LE gsb0, 0x1 ;  /* 0x00008000000079c5 */ /* 0x000fd20000010100 */
[----:B------:R-:W-:Y:S05]  /*20c0*/  @!P0 BRA `(.L_x_28) ;  /* 0x0000000000488947 */ /* 0x000fea0003800000 */
[----:B------:R-:W-:Y:S02]  /*20d0*/  WARPGROUP.DEPBAR.LE gsb0, 0x0 ;  /* 0x00008000000079c5 */ /* 0x000fe40000010000 */
[----:B------:R-:W-:-:S01]  /*20e0*/  FADD R51, R24, R51 ;  /* 0x0000003318337221 */ /* 0x000fc20000000000 */
[----:B------:R-:W-:Y:S01]  /*20f0*/  FADD R52, R25, R52 ;  /* 0x0000003419347221 */ /* 0x000fe20000000000 */
        /* <DEDUP_REMOVED lines=14> */
[----:B------:R-:W-:-:S06]  /*21e0*/  UMOV UR6, URZ ;  /* 0x0000003f00067c82 */ /* 0x000fcc0008000000 */
.L_x_28:
[----:B------:R-:W-:Y:S05]  /*21f0*/  @!P1 BRA `(.L_x_29) ;  /* 0x0000000000049947 */ /* 0x000fea0003800000 */
[----:B------:R-:W-:Y:S01]  /*2200*/  BPT.TRAP 0x1 ;  /* 0x000000040000795c */ /* 0x000fe20000300000 */
.L_x_29:
[----:B------:R-:W-:Y:S01]  /*2210*/  ULEA UR8, UR22, UR12, 0x3 ;  /* 0x0000000c16087291 */ /* 0x000fe2000f8e183f */
[----:B------:R-:W-:-:S03]  /*2220*/  ISETP.GT.U32.AND P0, PT, R0, 0x1, PT ;  /* 0x000000010000780c */ /* 0x000fc60003f04070 */
[----:B------:R-:W-:-:S04]  /*2230*/  UIADD3 UR8, UR8, 0x128, URZ ;  /* 0x0000012808087890 */ /* 0x000fc8000fffe03f */
[----:B------:R-:W-:-:S09]  /*2240*/  UPRMT UR8, URZ, 0x654, UR8 ;  /* 0x000006543f087896 */ /* 0x000fd20008000008 */
[----:B------:R-:W-:Y:S01]  /*2250*/  SYNCS.ARRIVE.TRANS64.RED.A1T0 RZ, [UR8], RZ ;  /* 0x000000ffffff79a7 */ /* 0x000fe20008100408 */
[----:B------:R-:W-:Y:S05]  /*2260*/  @P0 BRA `(.L_x_30) ;  /* 0x0000000000040947 */ /* 0x000fea0003800000 */
[----:B------:R-:W-:Y:S01]  /*2270*/  BPT.TRAP 0x1 ;  /* 0x000000040000795c */ /* 0x000fe20000300000 */
.L_x_30:
[----:B------:R-:W-:Y:S01]  /*2280*/  UIADD3 UR19, UR19, 0x1, URZ ;  /* 0x0000000113137890 */ /* 0x000fe2000fffe03f */
[C---:B------:R-:W-:Y:S01]  /*2290*/  ISETP.GT.AND P0, PT, R7.reuse, 0x1, PT ;  /* 0x000000010700780c */ /* 0x040fe20003f04270 */
[----:B------:R-:W-:Y:S01]  /*22a0*/  UIADD3 UR22, UR22, 0x1, URZ ;  /* 0x0000000116167890 */ /* 0x000fe2000fffe03f */
[----:B------:R-:W-:Y:S01]  /*22b0*/  VIADD R7, R7, 0xffffffff ;  /* 0xffffffff07077836 */ /* 0x000fe20000000000 */
[----:B------:R-:W-:Y:S02]  /*22c0*/  UISETP.NE.AND UP0, UPT, UR19, 0x25, UPT ;  /* 0x000000251300788c */ /* 0x000fe4000bf05270 */
[----:B------:R-:W-:Y:S02]  /*22d0*/  UISETP.NE.AND UP1, UPT, UR22, 0x25, UPT ;  /* 0x000000251600788c */ /* 0x000fe4000bf25270 */
[----:B------:R-:W-:Y:S02]  /*22e0*/  USEL UR8, URZ, 0x1, UP0 ;  /* 0x000000013f087887 */ /* 0x000fe40008000000 */
[----:B------:R-:W-:-:S02]  /*22f0*/  USEL UR19, UR19, URZ, UP0 ;  /* 0x0000003f13137287 */ /* 0x000fc40008000000 */
[----:B------:R-:W-:Y:S02]  /*2300*/  USEL UR22, UR22, URZ, UP1 ;  /* 0x0000003f16167287 */ /* 0x000fe40008800000 */
[----:B------:R-:W-:Y:S01]  /*2310*/  LOP3.LUT R20, R20, UR8, RZ, 0x3c, !PT ;  /* 0x0000000814147c12 */ /* 0x000fe2000f8e3cff */
[----:B------:R-:W-:Y:S01]  /*2320*/  UMOV UR8, 0x1 ;  /* 0x0000000100087882 */ /* 0x000fe20000000000 */
[----:B------:R-:W-:Y:S08]  /*2330*/  @P0 BRA `(.L_x_31) ;  /* 0xfffffff800e80947 */ /* 0x000ff0000383ffff */
.L_x_23:
[----:B------:R-:W-:Y:S01]  /*2340*/  UISETP.NE.AND UP0, UPT, UR6, URZ, UPT ;  /* 0x0000003f0600728c */ /* 0x000fe2000bf05270 */
[----:B0-2---:R-:W0:Y:S01]  /*2350*/  LDC R7, c[0x0][0x28c] ;  /* 0x0000a300ff077b82 */ /* 0x005e220000000800 */
[----:B------:R-:W-:Y:S02]  /*2360*/  IMAD.U32 R16, RZ, RZ, UR25 ;  /* 0x00000019ff107e24 */ /* 0x000fe4000f8e00ff */
[----:B------:R-:W-:-:S06]  /*2370*/  USEL UR6, URZ, 0x1, !UP0 ;  /* 0x000000013f067887 */ /* 0x000fcc000c000000 */
[----:B------:R-:W-:-:S13]  /*2380*/  ISETP.NE.AND P0, PT, RZ, UR6, PT ;  /* 0x00000006ff007c0c */ /* 0x000fda000bf05270 */
[----:B------:R-:W-:Y:S05]  /*2390*/  @!P0 BRA `(.L_x_32) ;  /* 0x0000000000448947 */ /* 0x000fea0003800000 */
[----:B------:R-:W-:Y:S02]  /*23a0*/  WARPGROUP.DEPBAR.LE gsb0, 0x0 ;  /* 0x00008000000079c5 */ /* 0x000fe40000010000 */
[----:B------:R-:W-:Y:S01]  /*23b0*/  FADD R51, R24, R51 ;  /* 0x0000003318337221 */ /* 0x000fe20000000000 */
        /* <DEDUP_REMOVED lines=14> */
[----:B------:R-:W-:-:S07]  /*24a0*/  FADD R22, R22, R39 ;  /* 0x0000002716167221 */ /* 0x000fce0000000000 */
.L_x_32:
[----:B0-----:R-:W-:Y:S01]  /*24b0*/  ISETP.GE.AND P0, PT, R7, 0x1, PT ;  /* 0x000000010700780c */ /* 0x001fe20003f06270 */
[----:B------:R0:W-:Y:S01]  /*24c0*/  SYNCS.ARRIVE.TRANS64.A1T0 RZ, [R16+UR24], RZ ;  /* 0x000000ff10ff79a7 */ /* 0x0001e20008100018 */
[----:B------:R-:W-:-:S11]  /*24d0*/  WARPGROUP.DEPBAR.LE gsb0, 0x0 ;  /* 0x00008000000079c5 */ /* 0x000fd60000010000 */
[----:B------:R-:W-:Y:S05]  /*24e0*/  @!P0 BRA `(.L_x_33) ;  /* 0x0000000000408947 */ /* 0x000fea0003800000 */
[----:B------:R-:W-:-:S13]  /*24f0*/  ISETP.NE.AND P0, PT, R53, 0x3, PT ;  /* 0x000000033500780c */ /* 0x000fda0003f05270 */
[----:B------:R-:W-:Y:S05]  /*2500*/  @!P0 BRA `(.L_x_34) ;  /* 0x0000000000048947 */ /* 0x000fea0003800000 */
[----:B------:R-:W-:Y:S01]  /*2510*/  BPT.TRAP 0x1 ;  /* 0x000000040000795c */ /* 0x000fe20000300000 */
.L_x_34:
[----:B------:R-:W-:Y:S01]  /*2520*/  UIADD3 UR8, UR14, UR5, URZ ;  /* 0x000000050e087290 */ /* 0x000fe2000fffe03f */
[----:B------:R-:W-:-:S03]  /*2530*/  ISETP.GT.U32.AND P0, PT, R0, 0x1, PT ;  /* 0x000000010000780c */ /* 0x000fc60003f04070 */
[----:B------:R-:W-:-:S04]  /*2540*/  UIMAD.WIDE.U32 UR6, UR8, -0x45306eb3, URZ ;  /* 0xbacf914d080678a5 */ /* 0x000fc8000f8e003f */
[----:B------:R-:W-:-:S04]  /*2550*/  UIADD3 UR6, UR8, -UR7, URZ ;  /* 0x8000000708067290 */ /* 0x000fc8000fffe03f */
[----:B------:R-:W-:-:S04]  /*2560*/  ULEA.HI UR6, UR6, UR7, URZ, 0x1f ;  /* 0x0000000706067291 */ /* 0x000fc8000f8ff83f */
[----:B------:R-:W-:-:S04]  /*2570*/  USHF.R.U32.HI UR6, URZ, 0x5, UR6 ;  /* 0x000000053f067899 */ /* 0x000fc80008011606 */
[----:B------:R-:W-:-:S04]  /*2580*/  UIMAD UR6, UR6, -0x25, UR8 ;  /* 0xffffffdb060678a4 */ /* 0x000fc8000f8e0208 */
[----:B------:R-:W-:-:S04]  /*2590*/  ULEA UR6, UR6, UR12, 0x3 ;  /* 0x0000000c06067291 */ /* 0x000fc8000f8e183f */
[----:B------:R-:W-:-:S04]  /*25a0*/  UIADD3 UR6, UR6, 0x128, URZ ;  /* 0x0000012806067890 */ /* 0x000fc8000fffe03f */
[----:B------:R-:W-:-:S09]  /*25b0*/  UPRMT UR6, URZ, 0x654, UR6 ;  /* 0x000006543f067896 */ /* 0x000fd20008000006 */
[----:B------:R-:W-:Y:S01]  /*25c0*/  SYNCS.ARRIVE.TRANS64.RED.A1T0 RZ, [UR6], RZ ;  /* 0x000000ffffff79a7 */ /* 0x000fe20008100406 */
[----:B------:R-:W-:Y:S05]  /*25d0*/  @P0 BRA `(.L_x_33) ;  /* 0x0000000000040947 */ /* 0x000fea0003800000 */
[----:B------:R-:W-:Y:S01]  /*25e0*/  BPT.TRAP 0x1 ;  /* 0x000000040000795c */ /* 0x000fe20000300000 */
.L_x_33:
[----:B------:R-:W-:Y:S01]  /*25f0*/  SHF.L.U32 R7, R54, 0x1f, RZ ;  /* 0x0000001f36077819 */ /* 0x000fe200000006ff */
[----:B------:R-:W-:Y:S01]  /*2600*/  UIADD3 UR8, UR23, UR5, URZ ;  /* 0x0000000517087290 */ /* 0x000fe2000fffe03f */
[----:B------:R-:W2:Y:S01]  /*2610*/  LDC R31, c[0x0][0x288] ;  /* 0x0000a200ff1f7b82 */ /* 0x000ea20000000800 */
[----:B------:R-:W-:Y:S01]  /*2620*/  UISETP.GE.U32.AND UP1, UPT, UR23, 0x25, UPT ;  /* 0x000000251700788c */ /* 0x000fe2000bf26070 */
[----:B------:R-:W-:Y:S01]  /*2630*/  IMAD.SHL.U32 R20, R12, 0x2, RZ ;  /* 0x000000020c147824 */ /* 0x000fe200078e00ff */
[----:B------:R-:W-:Y:S02]  /*2640*/  UISETP.GT.U32.AND UP0, UPT, UR8, 0x24, UPT ;  /* 0x000000240800788c */ /* 0x000fe4000bf04070 */
[----:B------:R-:W-:Y:S02]  /*2650*/  UIMAD.WIDE.U32 UR6, UR8, -0x45306eb3, URZ ;  /* 0xbacf914d080678a5 */ /* 0x000fe4000f8e003f */
[----:B------:R-:W-:Y:S01]  /*2660*/  UISETP.LT.U32.AND UP0, UPT, UR23, 0x25, UP0 ;  /* 0x000000251700788c */ /* 0x000fe20008701070 */
[----:B------:R-:W4:Y:S01]  /*2670*/  SYNCS.PHASECHK.TRANS64.TRYWAIT P0, [UR15+0x8], R7 ;  /* 0x00000807ff0075a7 */ /* 0x000f22000800014f */
[----:B------:R-:W-:Y:S01]  /*2680*/  UIADD3 UR5, UR8, -UR7, URZ ;  /* 0x8000000708057290 */ /* 0x000fe2000fffe03f */
[----:B------:R-:W-:Y:S01]  /*2690*/  SHF.R.S32.HI R21, RZ, 0x1f, R20 ;  /* 0x0000001fff157819 */ /* 0x000fe20000011414 */
[----:B------:R-:W-:-:S02]  /*26a0*/  USEL UR6, URZ, 0x1, !UP0 ;  /* 0x000000013f067887 */ /* 0x000fc4000c000000 */
[----:B------:R-:W-:Y:S02]  /*26b0*/  ULEA.HI UR5, UR5, UR7, URZ, 0x1f ;  /* 0x0000000705057291 */ /* 0x000fe4000f8ff83f */
[----:B------:R-:W-:Y:S02]  /*26c0*/  ULOP3.LUT UR4, UR4, UR6, URZ, 0x3c, !UPT ;  /* 0x0000000604047292 */ /* 0x000fe4000f8e3c3f */
[----:B------:R-:W-:-:S04]  /*26d0*/  USHF.R.U32.HI UR5, URZ, 0x5, UR5 ;  /* 0x000000053f057899 */ /* 0x000fc80008011605 */
[----:B------:R-:W-:Y:S02]  /*26e0*/  @UP1 ULOP3.LUT UR4, UR4, 0x1, UR5, 0x78, !UPT ;  /* 0x0000000104041892 */ /* 0x000fe4000f8e7805 */
[----:B------:R-:W-:Y:S01]  /*26f0*/  UIMAD UR5, UR5, -0x25, UR8 ;  /* 0xffffffdb050578a4 */ /* 0x000fe2000f8e0208 */
[----:B--2-4-:R-:W-:Y:S11]  /*2700*/  @!P0 BRA `(.L_x_35) ;  /* 0x0000003c00b08947 */ /* 0x014ff60003800000 */
.L_x_130:
[----:B------:R-:W-:Y:S01]  /*2710*/  IMAD.SHL.U32 R33, R5, 0x20, RZ ;  /* 0x0000002005217824 */ /* 0x000fe200078e00ff */
[----:B------:R-:W-:Y:S01]  /*2720*/  ULDC UR8, c[0x0][0x284] ;  /* 0x0000a10000087ab9 */ /* 0x000fe20000000800 */
[----:B------:R-:W-:Y:S01]  /*2730*/  IMAD.SHL.U32 R5, R6, 0x40, RZ ;  /* 0x0000004006057824 */ /* 0x000fe200078e00ff */
[----:B------:R-:W-:Y:S01]  /*2740*/  SHF.R.S32.HI R32, RZ, 0x1f, R4 ;  /* 0x0000001fff207819 */ /* 0x000fe20000011404 */
[----:B------:R-:W-:Y:S01]  /*2750*/  ULDC.64 UR6, c[0x0][0x5d0] ;  /* 0x0001740000067ab9 */ /* 0x000fe20000000a00 */
[----:B------:R-:W-:Y:S01]  /*2760*/  SHF.R.S32.HI R30, RZ, 0x1f, R33 ;  /* 0x0000001fff1e7819 */ /* 0x000fe20000011421 */
[----:B0-----:R-:W-:Y:S01]  /*2770*/  IMAD.WIDE.U32 R16, R4, UR6, R20 ;  /* 0x0000000604107c25 */ /* 0x001fe2000f8e0014 */
[----:B------:R-:W-:-:S03]  /*2780*/  ISETP.GE.AND P0, PT, R5, UR8, PT ;  /* 0x0000000805007c0c */ /* 0x000fc6000bf06270 */
[----:B------:R-:W-:Y:S01]  /*2790*/  IMAD R7, R32, UR6, RZ ;  /* 0x0000000620077c24 */ /* 0x000fe2000f8e02ff */
[C---:B------:R-:W-:Y:S02]  /*27a0*/  ISETP.GE.OR P0, PT, R33.reuse, R31, P0 ;  /* 0x0000001f2100720c */ /* 0x040fe40000706670 */
[----:B------:R-:W-:Y:S01]  /*27b0*/  IADD3 R16, P1, R33, R16, RZ ;  /* 0x0000001021107210 */ /* 0x000fe20007f3e0ff */
[----:B------:R-:W-:-:S05]  /*27c0*/  IMAD R7, R4, UR7, R7 ;  /* 0x0000000704077c24 */ /* 0x000fca000f8e0207 */
[----:B------:R-:W-:-:S05]  /*27d0*/  IADD3.X R17, R30, R17, R7, P1, !PT ;  /* 0x000000111e117210 */ /* 0x000fca0000ffe407 */
[----:B------:R-:W-:Y:S05]  /*27e0*/  @P0 BRA `(.L_x_36) ;  /* 0x0000001000f80947 */ /* 0x000fea0003800000 */
[----:B------:R-:W0:Y:S01]  /*27f0*/  LDC.64 R28, c[0x0][0x5c8] ;  /* 0x00017200ff1c7b82 */ /* 0x000e220000000a00 */
[----:B------:R-:W-:Y:S01]  /*2800*/  IMAD.WIDE R24, R6, 0x40, R14 ;  /* 0x0000004006187825 */ /* 0x000fe200078e020e */
[----:B------:R-:W-:Y:S01]  /*2810*/  ULDC.64 UR6, c[0x0][0x5c0] ;  /* 0x0001700000067ab9 */ /* 0x000fe20000000a00 */
[----:B------:R-:W-:Y:S02]  /*2820*/  BSSY B0, `(.L_x_36) ;  /* 0x000013a000007945 */ /* 0x000fe40003800000 */
[----:B------:R-:W-:Y:S02]  /*2830*/  IMAD R26, R12, -0x2, R31 ;  /* 0xfffffffe0c1a7824 */ /* 0x000fe400078e021f */
[-C--:B0-----:R-:W-:Y:S02]  /*2840*/  IMAD R6, R25, R28.reuse, RZ ;  /* 0x0000001c19067224 */ /* 0x081fe400078e02ff */
[----:B------:R-:W-:-:S04]  /*2850*/  IMAD.WIDE.U32 R16, R24, R28, R16 ;  /* 0x0000001c18107225 */ /* 0x000fc800078e0010 */
[----:B------:R-:W-:Y:S01]  /*2860*/  IMAD R27, R24, R29, R6 ;  /* 0x0000001d181b7224 */ /* 0x000fe200078e0206 */
[----:B------:R-:W-:Y:S02]  /*2870*/  LEA R7, P0, R28, R16, 0x3 ;  /* 0x000000101c077211 */ /* 0x000fe400078018ff */
[----:B------:R-:W-:Y:S01]  /*2880*/  IADD3 R6, P1, R16, UR6, RZ ;  /* 0x0000000610067c10 */ /* 0x000fe2000ff3e0ff */
[----:B------:R-:W-:Y:S01]  /*2890*/  IMAD.IADD R27, R17, 0x1, R27 ;  /* 0x00000001111b7824 */ /* 0x000fe200078e021b */
[----:B------:R-:W-:-:S04]  /*28a0*/  IADD3 R16, P3, R7, UR6, RZ ;  /* 0x0000000607107c10 */ /* 0x000fc8000ff7e0ff */
[----:B------:R-:W-:Y:S01]  /*28b0*/  LEA.HI.X R17, R28, R27, R29, 0x3, P0 ;  /* 0x0000001b1c117211 */ /* 0x000fe200000f1c1d */
[----:B------:R-:W-:Y:S01]  /*28c0*/  IMAD.IADD R28, R18, 0x1, -R5 ;  /* 0x00000001121c7824 */ /* 0x000fe200078e0a05 */
[----:B---3-5:R-:W-:Y:S01]  /*28d0*/  FSETP.NEU.AND P0, PT, R13, RZ, PT ;  /* 0x000000ff0d00720b */ /* 0x028fe20003f0d000 */
[----:B------:R-:W-:Y:S01]  /*28e0*/  IMAD.IADD R29, R26, 0x1, -R33 ;  /* 0x000000011a1d7824 */ /* 0x000fe200078e0a21 */
[----:B------:R-:W-:Y:S02]  /*28f0*/  IADD3.X R7, R27, UR7, RZ, P1, !PT ;  /* 0x000000071b077c10 */ /* 0x000fe40008ffe4ff */
[----:B------:R-:W-:-:S09]  /*2900*/  IADD3.X R17, R17, UR7, RZ, P3, !PT ;  /* 0x0000000711117c10 */ /* 0x000fd20009ffe4ff */
[----:B------:R-:W-:Y:S05]  /*2910*/  @!P0 BRA `(.L_x_37) ;  /* 0x0000000c00a08947 */ /* 0x000fea0003800000 */
[----:B------:R-:W-:Y:S01]  /*2920*/  ULDC.64 UR6, c[0x0][0x5b8] ;  /* 0x00016e0000067ab9 */ /* 0x000fe20000000a00 */
[----:B------:R-:W-:Y:S01]  /*2930*/  ULDC.64 UR8, c[0x0][0x5a8] ;  /* 0x00016a0000087ab9 */ /* 0x000fe20000000a00 */
[----:B------:R-:W-:Y:S01]  /*2940*/  IMAD.WIDE.U32 R20, R4, UR6, R20 ;  /* 0x0000000604147c25 */ /* 0x000fe2000f8e0014 */
[----:B------:R-:W-:Y:S01]  /*2950*/  BSSY B1, `(.L_x_38) ;  /* 0x0000010000017945 */ /* 0x000fe20003800000 */
[----:B------:R-:W-:Y:S02]  /*2960*/  PRMT R26, RZ, 0x7610, R26 ;  /* 0x00007610ff1a7816 */ /* 0x000fe4000000001a */
[----:B------:R-:W-:Y:S01]  /*2970*/  IMAD R5, R32, UR6, RZ ;  /* 0x0000000620057c24 */ /* 0x000fe2000f8e02ff */
[----:B------:R-:W-:-:S03]  /*2980*/  IADD3 R20, P0, R33, R20, RZ ;  /* 0x0000001421147210 */ /* 0x000fc60007f1e0ff */
[----:B------:R-:W-:Y:S01]  /*2990*/  IMAD R5, R4, UR7, R5 ;  /* 0x0000000704057c24 */ /* 0x000fe2000f8e0205 */
[----:B------:R-:W-:Y:S02]  /*29a0*/  ULDC.64 UR6, c[0x0][0x5b0] ;  /* 0x00016c0000067ab9 */ /* 0x000fe40000000a00 */
[----:B------:R-:W-:Y:S02]  /*29b0*/  IMAD R27, R25, UR6, RZ ;  /* 0x00000006191b7c24 */ /* 0x000fe4000f8e02ff */
[----:B------:R-:W-:Y:S02]  /*29c0*/  IADD3.X R21, R30, R21, R5, P0, !PT ;  /* 0x000000151e157210 */ /* 0x000fe400007fe405 */
[----:B------:R-:W-:Y:S01]  /*29d0*/  ISETP.GE.AND P0, PT, R28, 0x1, PT ;  /* 0x000000011c00780c */ /* 0x000fe20003f06270 */
[C---:B------:R-:W-:Y:S02]  /*29e0*/  IMAD R27, R24.reuse, UR7, R27 ;  /* 0x00000007181b7c24 */ /* 0x040fe4000f8e021b */
[----:B------:R-:W-:Y:S01]  /*29f0*/  IMAD.WIDE.U32 R4, R24, UR6, R20 ;  /* 0x0000000618047c25 */ /* 0x000fe2000f8e0014 */
[----:B------:R-:W-:-:S02]  /*2a00*/  ISETP.LT.OR P4, PT, R29, 0x1, !P0 ;  /* 0x000000011d00780c */ /* 0x000fc40004781670 */
[----:B------:R-:W-:-:S04]  /*2a10*/  IADD3 R4, P1, R4, UR8, RZ ;  /* 0x0000000804047c10 */ /* 0x000fc8000ff3e0ff */
[----:B------:R-:W-:-:S07]  /*2a20*/  IADD3.X R5, R5, UR9, R27, P1, !PT ;  /* 0x0000000905057c10 */ /* 0x000fce0008ffe41b */
[----:B------:R-:W-:Y:S05]  /*2a30*/  @P4 BRA `(.L_x_39) ;  /* 0x0000000000044947 */ /* 0x000fea0003800000 */
[----:B------:R0:W5:Y:S02]  /*2a40*/  LDG.E.U8 R26, desc[UR20][R4.64] ;  /* 0x00000014041a7981 */ /* 0x000164000c1e1100 */
.L_x_39:
[----:B------:R-:W-:Y:S05]  /*2a50*/  BSYNC B1 ;  /* 0x0000000000017941 */ /* 0x000fea0003800000 */
.L_x_38:
[----:B-----5:R-:W-:Y:S01]  /*2a60*/  LOP3.LUT R26, R26, 0xff, RZ, 0xc0, !PT ;  /* 0x000000ff1a1a7812 */ /* 0x020fe200078ec0ff */
[----:B------:R-:W-:Y:S01]  /*2a70*/  BSSY B1, `(.L_x_40) ;  /* 0x000000b000017945 */ /* 0x000fe20003800000 */
[----:B------:R-:W-:Y:S02]  /*2a80*/  ISETP.LT.OR P3, PT, R29, 0x2, !P0 ;  /* 0x000000021d00780c */ /* 0x000fe40004761670 */
[----:B------:R-:W-:-:S05]  /*2a90*/  F2FP.F16.E4M3.UNPACK_B R26, R26 ;  /* 0x0000001aff1a723e */ /* 0x000fca00020006ff */
[----:B------:R-:W-:-:S05]  /*2aa0*/  HADD2.F32 R26, -RZ, R26.H0_H0 ;  /* 0x2000001aff1a7230 */ /* 0x000fca0000004100 */
[----:B------:R-:W-:-:S04]  /*2ab0*/  FMUL R26, R26, R13 ;  /* 0x0000000d1a1a7220 */ /* 0x000fc80000400000 */
[----:B-1----:R-:W-:-:S05]  /*2ac0*/  FFMA R26, R51, R11, R26 ;  /* 0x0000000b331a7223 */ /* 0x002fca000000001a */
[----:B------:R-:W-:Y:S02]  /*2ad0*/  F2FP.SATFINITE.E4M3.F32.PACK_AB_MERGE_C R27, RZ, R26, RZ ;  /* 0x0000001aff1b723e */ /* 0x000fe400048070ff */
[----:B------:R-:W-:-:S03]  /*2ae0*/  PRMT R26, RZ, 0x7610, R26 ;  /* 0x00007610ff1a7816 */ /* 0x000fc6000000001a */
[----:B------:R1:W-:Y:S01]  /*2af0*/  @!P4 STG.E.U8 desc[UR20][R6.64], R27 ;  /* 0x0000001b0600c986 */ /* 0x0003e2000c101114 */
[----:B------:R-:W-:Y:S05]  /*2b00*/  @P3 BRA `(.L_x_41) ;  /* 0x0000000000043947 */ /* 0x000fea0003800000 */
[----:B------:R2:W5:Y:S02]  /*2b10*/  LDG.E.U8 R26, desc[UR20][R4.64+0x1] ;  /* 0x00000114041a7981 */ /* 0x000564000c1e1100 */
.L_x_41:
[----:B------:R-:W-:Y:S05]  /*2b20*/  BSYNC B1 ;  /* 0x0000000000017941 */ /* 0x000fea0003800000 */
.L_x_40:
[----:B-----5:R-:W-:Y:S01]  /*2b30*/  LOP3.LUT R26, R26, 0xff, RZ, 0xc0, !PT ;  /* 0x000000ff1a1a7812 */ /* 0x020fe200078ec0ff */
[----:B------:R-:W-:Y:S01]  /*2b40*/  BSSY B1, `(.L_x_42) ;  /* 0x0000013000017945 */ /* 0x000fe20003800000 */
[----:B-1----:R-:W-:Y:S02]  /*2b50*/  IADD3 R27, P1, R24, 0x8, RZ ;  /* 0x00000008181b7810 */ /* 0x002fe40007f3e0ff */
[----:B------:R-:W-:-:S03]  /*2b60*/  F2FP.F16.E4M3.UNPACK_B R26, R26 ;  /* 0x0000001aff1a723e */ /* 0x000fc600020006ff */
[----:B------:R-:W-:Y:S01]  /*2b70*/  IMAD.X R24, RZ, RZ, R25, P1 ;  /* 0x000000ffff187224 */ /* 0x000fe200008e0619 */
[----:B------:R-:W-:Y:S01]  /*2b80*/  ISETP.GE.AND P1, PT, R28, 0x9, PT ;  /* 0x000000091c00780c */ /* 0x000fe20003f26270 */
[----:B------:R-:W-:Y:S02]  /*2b90*/  HADD2.F32 R26, -RZ, R26.H0_H0 ;  /* 0x2000001aff1a7230 */ /* 0x000fe40000004100 */
[----:B------:R-:W-:Y:S01]  /*2ba0*/  IMAD R24, R24, UR6, RZ ;  /* 0x0000000618187c24 */ /* 0x000fe2000f8e02ff */
[----:B------:R-:W-:Y:S01]  /*2bb0*/  ISETP.LT.OR P5, PT, R29, 0x1, !P1 ;  /* 0x000000011d00780c */ /* 0x000fe20004fa1670 */
[----:B------:R-:W-:-:S04]  /*2bc0*/  IMAD.WIDE.U32 R20, R27, UR6, R20 ;  /* 0x000000061b147c25 */ /* 0x000fc8000f8e0014 */
[----:B------:R-:W-:Y:S01]  /*2bd0*/  FMUL R25, R26, R13 ;  /* 0x0000000d1a197220 */ /* 0x000fe20000400000 */
[----:B------:R-:W-:-:S03]  /*2be0*/  IMAD R27, R27, UR7, R24 ;  /* 0x000000071b1b7c24 */ /* 0x000fc6000f8e0218 */
[----:B------:R-:W-:Y:S01]  /*2bf0*/  FFMA R25, R52, R11, R25 ;  /* 0x0000000b34197223 */ /* 0x000fe20000000019 */
[----:B------:R-:W-:Y:S02]  /*2c00*/  IADD3 R20, P4, R20, UR8, RZ ;  /* 0x0000000814147c10 */ /* 0x000fe4000ff9e0ff */
[----:B------:R-:W-:Y:S02]  /*2c10*/  PRMT R24, RZ, 0x7610, R24 ;  /* 0x00007610ff187816 */ /* 0x000fe40000000018 */
[----:B------:R-:W-:Y:S02]  /*2c20*/  F2FP.SATFINITE.E4M3.F32.PACK_AB_MERGE_C R25, RZ, R25, RZ ;  /* 0x00000019ff19723e */ /* 0x000fe400048070ff */
[----:B------:R-:W-:-:S03]  /*2c30*/  IADD3.X R21, R21, UR9, R27, P4, !PT ;  /* 0x0000000915157c10 */ /* 0x000fc6000a7fe41b */
[----:B------:R1:W-:Y:S01]  /*2c40*/  @!P3 STG.E.U8 desc[UR20][R6.64+0x1], R25 ;  /* 0x000001190600b986 */ /* 0x0003e2000c101114 */
[----:B------:R-:W-:Y:S05]  /*2c50*/  @P5 BRA `(.L_x_43) ;  /* 0x0000000000045947 */ /* 0x000fea0003800000 */
[----:B------:R3:W5:Y:S02]  /*2c60*/  LDG.E.U8 R24, desc[UR20][R20.64] ;  /* 0x0000001414187981 */ /* 0x000764000c1e1100 */
.L_x_43:
[----:B------:R-:W-:Y:S05]  /*2c70*/  BSYNC B1 ;  /* 0x0000000000017941 */ /* 0x000fea0003800000 */
.L_x_42:
[----:B-----5:R-:W-:Y:S01]  /*2c80*/  LOP3.LUT R24, R24, 0xff, RZ, 0xc0, !PT ;  /* 0x000000ff18187812 */ /* 0x020fe200078ec0ff */
[----:B------:R-:W-:Y:S01]  /*2c90*/  BSSY B1, `(.L_x_44) ;  /* 0x000000b000017945 */ /* 0x000fe20003800000 */
[----:B------:R-:W-:Y:S02]  /*2ca0*/  ISETP.LT.OR P3, PT, R29, 0x2, !P1 ;  /* 0x000000021d00780c */ /* 0x000fe40004f61670 */
[----:B------:R-:W-:-:S05]  /*2cb0*/  F2FP.F16.E4M3.UNPACK_B R24, R24 ;  /* 0x00000018ff18723e */ /* 0x000fca00020006ff */
[----:B------:R-:W-:-:S05]  /*2cc0*/  HADD2.F32 R24, -RZ, R24.H0_H0 ;  /* 0x20000018ff187230 */ /* 0x000fca0000004100 */
[----:B------:R-:W-:-:S04]  /*2cd0*/  FMUL R24, R24, R13 ;  /* 0x0000000d18187220 */ /* 0x000fc80000400000 */
[----:B------:R-:W-:-:S05]  /*2ce0*/  FFMA R24, R49, R11, R24 ;  /* 0x0000000b31187223 */ /* 0x000fca0000000018 */
[----:B-1----:R-:W-:Y:S02]  /*2cf0*/  F2FP.SATFINITE.E4M3.F32.PACK_AB_MERGE_C R25, RZ, R24, RZ ;  /* 0x00000018ff19723e */ /* 0x002fe400048070ff */
[----:B------:R-:W-:-:S03]  /*2d00*/  PRMT R24, RZ, 0x7610, R24 ;  /* 0x00007610ff187816 */ /* 0x000fc60000000018 */
[----:B------:R1:W-:Y:S01]  /*2d10*/  @!P5 STG.E.U8 desc[UR20][R16.64], R25 ;  /* 0x000000191000d986 */ /* 0x0003e2000c101114 */
[----:B------:R-:W-:Y:S05]  /*2d20*/  @P3 BRA `(.L_x_45) ;  /* 0x0000000000043947 */ /* 0x000fea0003800000 */
[----:B------:R4:W5:Y:S02]  /*2d30*/  LDG.E.U8 R24, desc[UR20][R20.64+0x1] ;  /* 0x0000011414187981 */ /* 0x000964000c1e1100 */
.L_x_45:
[----:B------:R-:W-:Y:S05]  /*2d40*/  BSYNC B1 ;  /* 0x0000000000017941 */ /* 0x000fea0003800000 */
.L_x_44:
[----:B-----5:R-:W-:Y:S01]  /*2d50*/  LOP3.LUT R24, R24, 0xff, RZ, 0xc0, !PT ;  /* 0x000000ff18187812 */ /* 0x020fe200078ec0ff */
[----:B------:R-:W-:Y:S01]  /*2d60*/  BSSY B1, `(.L_x_46) ;  /* 0x000000b000017945 */ /* 0x000fe20003800000 */
[----:B------:R-:W-:Y:S02]  /*2d70*/  ISETP.LT.OR P4, PT, R29, 0x9, !P0 ;  /* 0x000000091d00780c */ /* 0x000fe40004781670 */
[----:B------:R-:W-:-:S05]  /*2d80*/  F2FP.F16.E4M3.UNPACK_B R24, R24 ;  /* 0x00000018ff18723e */ /* 0x000fca00020006ff */
[----:B------:R-:W-:-:S05]  /*2d90*/  HADD2.F32 R24, -RZ, R24.H0_H0 ;  /* 0x20000018ff187230 */ /* 0x000fca0000004100 */
[----:B-1----:R-:W-:Y:S01]  /*2da0*/  FMUL R25, R24, R13 ;  /* 0x0000000d18197220 */ /* 0x002fe20000400000 */
[----:B------:R-:W-:-:S03]  /*2db0*/  PRMT R24, RZ, 0x7610, R24 ;  /* 0x00007610ff187816 */ /* 0x000fc60000000018 */
[----:B------:R-:W-:-:S05]  /*2dc0*/  FFMA R25, R50, R11, R25 ;  /* 0x0000000b32197223 */ /* 0x000fca0000000019 */
[----:B------:R-:W-:-:S05]  /*2dd0*/  F2FP.SATFINITE.E4M3.F32.PACK_AB_MERGE_C R25, RZ, R25, RZ ;  /* 0x00000019ff19723e */ /* 0x000fca00048070ff */
[----:B------:R1:W-:Y:S01]  /*2de0*/  @!P3 STG.E.U8 desc[UR20][R16.64+0x1], R25 ;  /* 0x000001191000b986 */ /* 0x0003e2000c101114 */
[----:B------:R-:W-:Y:S05]  /*2df0*/  @P4 BRA `(.L_x_47) ;  /* 0x0000000000044947 */ /* 0x000fea0003800000 */
[----:B------:R0:W5:Y:S02]  /*2e00*/  LDG.E.U8 R24, desc[UR20][R4.64+0x8] ;  /* 0x0000081404187981 */ /* 0x000164000c1e1100 */
.L_x_47:
[----:B------:R-:W-:Y:S05]  /*2e10*/  BSYNC B1 ;  /* 0x0000000000017941 */ /* 0x000fea0003800000 */
.L_x_46:
        /* <DEDUP_REMOVED lines=12> */
.L_x_49:
[----:B------:R-:W-:Y:S05]  /*2ee0*/  BSYNC B1 ;  /* 0x0000000000017941 */ /* 0x000fea0003800000 */
.L_x_48:
        /* <DEDUP_REMOVED lines=12> */
.L_x_51:
[----:B------:R-:W-:Y:S05]  /*2fb0*/  BSYNC B1 ;  /* 0x0000000000017941 */ /* 0x000fea0003800000 */
.L_x_50:
        /* <DEDUP_REMOVED lines=12> */
.L_x_53:
[----:B------:R-:W-:Y:S05]  /*3080*/  BSYNC B1 ;  /* 0x0000000000017941 */ /* 0x000fea0003800000 */
.L_x_52:
        /* <DEDUP_REMOVED lines=12> */
.L_x_55:
[----:B------:R-:W-:Y:S05]  /*3150*/  BSYNC B1 ;  /* 0x0000000000017941 */ /* 0x000fea0003800000 */
.L_x_54:
        /* <DEDUP_REMOVED lines=12> */
.L_x_57:
[----:B------:R-:W-:Y:S05]  /*3220*/  BSYNC B1 ;  /* 0x0000000000017941 */ /* 0x000fea0003800000 */
.L_x_56:
        /* <DEDUP_REMOVED lines=12> */
.L_x_59:
[----:B------:R-:W-:Y:S05]  /*32f0*/  BSYNC B1 ;  /* 0x0000000000017941 */ /* 0x000fea0003800000 */
.L_x_58:
        /* <DEDUP_REMOVED lines=12> */
.L_x_61:
[----:B------:R-:W-:Y:S05]  /*33c0*/  BSYNC B1 ;  /* 0x0000000000017941 */ /* 0x000fea0003800000 */
.L_x_60:
        /* <DEDUP_REMOVED lines=12> */
.L_x_63:
[----:B------:R-:W-:Y:S05]  /*3490*/  BSYNC B1 ;  /* 0x0000000000017941 */ /* 0x000fea0003800000 */
.L_x_62:
[----:B-----5:R-:W-:Y:S01]  /*34a0*/  LOP3.LUT R24, R24, 0xff, RZ, 0xc0, !PT ;  /* 0x000000ff18187812 */ /* 0x020fe200078ec0ff */
[----:B------:R-:W-:Y:S01]  /*34b0*/  BSSY B1, `(.L_x_64) ;  /* 0x000000b000017945 */ /* 0x000fe20003800000 */
[----:B------:R-:W-:Y:S02]  /*34c0*/  ISETP.LT.OR P0, PT, R29, 0x1a, !P0 ;  /* 0x0000001a1d00780c */ /* 0x000fe40004701670 */
[----:B------:R-:W-:-:S05]  /*34d0*/  F2FP.F16.E4M3.UNPACK_B R24, R24 ;  /* 0x00000018ff18723e */ /* 0x000fca00020006ff */
[----:B------:R-:W-:-:S05]  /*34e0*/  HADD2.F32 R24, -RZ, R24.H0_H0 ;  /* 0x20000018ff187230 */ /* 0x000fca0000004100 */
[----:B------:R-:W-:-:S04]  /*34f0*/  FMUL R24, R24, R13 ;  /* 0x0000000d18187220 */ /* 0x000fc80000400000 */
[----:B------:R-:W-:Y:S01]  /*3500*/  FFMA R24, R23, R11, R24 ;  /* 0x0000000b17187223 */ /* 0x000fe20000000018 */
[----:B------:R-:W-:-:S04]  /*3510*/  PRMT R23, RZ, 0x7610, R23 ;  /* 0x00007610ff177816 */ /* 0x000fc80000000017 */
[----:B-1----:R-:W-:-:S05]  /*3520*/  F2FP.SATFINITE.E4M3.F32.PACK_AB_MERGE_C R25, RZ, R24, RZ ;  /* 0x00000018ff19723e */ /* 0x002fca00048070ff */
[----:B------:R1:W-:Y:S01]  /*3530*/  @!P4 STG.E.U8 desc[UR20][R6.64+0x18], R25 ;  /* 0x000018190600c986 */ /* 0x0003e2000c101114 */
[----:B------:R-:W-:Y:S05]  /*3540*/  @P0 BRA `(.L_x_65) ;  /* 0x0000000000040947 */ /* 0x000fea0003800000 */
[----:B------:R0:W5:Y:S02]  /*3550*/  LDG.E.U8 R23, desc[UR20][R4.64+0x19] ;  /* 0x0000191404177981 */ /* 0x000164000c1e1100 */
.L_x_65:
[----:B------:R-:W-:Y:S05]  /*3560*/  BSYNC B1 ;  /* 0x0000000000017941 */ /* 0x000fea0003800000 */
.L_x_64:
[----:B-----5:R-:W-:Y:S01]  /*3570*/  LOP3.LUT R23, R23, 0xff, RZ, 0xc0, !PT ;  /* 0x000000ff17177812 */ /* 0x020fe200078ec0ff */
[----:B------:R-:W-:Y:S01]  /*3580*/  BSSY B1, `(.L_x_66) ;  /* 0x000000b000017945 */ /* 0x000fe20003800000 */
[----:B------:R-:W-:Y:S02]  /*3590*/  ISETP.LT.OR P3, PT, R29, 0x19, !P1 ;  /* 0x000000191d00780c */ /* 0x000fe40004f61670 */
[----:B------:R-:W-:-:S05]  /*35a0*/  F2FP.F16.E4M3.UNPACK_B R23, R23 ;  /* 0x00000017ff17723e */ /* 0x000fca00020006ff */
[----:B0-2---:R-:W-:-:S05]  /*35b0*/  HADD2.F32 R4, -RZ, R23.H0_H0 ;  /* 0x20000017ff047230 */ /* 0x005fca0000004100 */
[----:B------:R-:W-:Y:S01]  /*35c0*/  FMUL R5, R4, R13 ;  /* 0x0000000d04057220 */ /* 0x000fe20000400000 */
[----:B------:R-:W-:-:S03]  /*35d0*/  PRMT R4, RZ, 0x7610, R4 ;  /* 0x00007610ff047816 */ /* 0x000fc60000000004 */
[----:B------:R-:W-:-:S05]  /*35e0*/  FFMA R5, R40, R11, R5 ;  /* 0x0000000b28057223 */ /* 0x000fca0000000005 */
[----:B------:R-:W-:-:S05]  /*35f0*/  F2FP.SATFINITE.E4M3.F32.PACK_AB_MERGE_C R5, RZ, R5, RZ ;  /* 0x00000005ff05723e */ /* 0x000fca00048070ff */
[----:B------:R0:W-:Y:S01]  /*3600*/  @!P0 STG.E.U8 desc[UR20][R6.64+0x19], R5 ;  /* 0x0000190506008986 */ /* 0x0001e2000c101114 */
[----:B------:R-:W-:Y:S05]  /*3610*/  @P3 BRA `(.L_x_67) ;  /* 0x0000000000043947 */ /* 0x000fea0003800000 */
[----:B------:R2:W5:Y:S02]  /*3620*/  LDG.E.U8 R4, desc[UR20][R20.64+0x18] ;  /* 0x0000181414047981 */ /* 0x000564000c1e1100 */
.L_x_67:
[----:B------:R-:W-:Y:S05]  /*3630*/  BSYNC B1 ;  /* 0x0000000000017941 */ /* 0x000fea0003800000 */
.L_x_66:
[----:B-----5:R-:W-:Y:S01]  /*3640*/  LOP3.LUT R4, R4, 0xff, RZ, 0xc0, !PT ;  /* 0x000000ff04047812 */ /* 0x020fe200078ec0ff */
[----:B------:R-:W-:Y:S01]  /*3650*/  BSSY B1, `(.L_x_68) ;  /* 0x000000b000017945 */ /* 0x000fe20003800000 */
[----:B------:R-:W-:Y:S02]  /*3660*/  ISETP.LT.OR P1, PT, R29, 0x1a, !P1 ;  /* 0x0000001a1d00780c */ /* 0x000fe40004f21670 */
[----:B------:R-:W-:-:S05]  /*3670*/  F2FP.F16.E4M3.UNPACK_B R4, R4 ;  /* 0x00000004ff04723e */ /* 0x000fca00020006ff */
[----:B------:R-:W-:-:S05]  /*3680*/  HADD2.F32 R4, -RZ, R4.H0_H0 ;  /* 0x20000004ff047230 */ /* 0x000fca0000004100 */
[----:B------:R-:W-:-:S04]  /*3690*/  FMUL R4, R4, R13 ;  /* 0x0000000d04047220 */ /* 0x000fc80000400000 */
[----:B------:R-:W-:-:S05]  /*36a0*/  FFMA R4, R19, R11, R4 ;  /* 0x0000000b13047223 */ /* 0x000fca0000000004 */
[----:B0-----:R-:W-:Y:S02]  /*36b0*/  F2FP.SATFINITE.E4M3.F32.PACK_AB_MERGE_C R5, RZ, R4, RZ ;  /* 0x00000004ff05723e */ /* 0x001fe400048070ff */
[----:B------:R-:W-:-:S03]  /*36c0*/  PRMT R4, RZ, 0x7610, R4 ;  /* 0x00007610ff047816 */ /* 0x000fc60000000004 */
[----:B------:R0:W-:Y:S01]  /*36d0*/  @!P3 STG.E.U8 desc[UR20][R16.64+0x18], R5 ;  /* 0x000018051000b986 */ /* 0x0001e2000c101114 */
[----:B------:R-:W-:Y:S05]  /*36e0*/  @P1 BRA `(.L_x_69) ;  /* 0x0000000000041947 */ /* 0x000fea0003800000 */
[----:B------:R0:W5:Y:S02]  /*36f0*/  LDG.E.U8 R4, desc[UR20][R20.64+0x19] ;  /* 0x0000191414047981 */ /* 0x000164000c1e1100 */
.L_x_69:
[----:B------:R-:W-:Y:S05]  /*3700*/  BSYNC B1 ;  /* 0x0000000000017941 */ /* 0x000fea0003800000 */
.L_x_68:
[----:B------:R-:W-:Y:S05]  /*3710*/  @P1 BRA `(.L_x_70) ;  /* 0x0000000400281947 */ /* 0x000fea0003800000 */
[----:B-----5:R-:W-:-:S04]  /*3720*/  LOP3.LUT R4, R4, 0xff, RZ, 0xc0, !PT ;  /* 0x000000ff04047812 */ /* 0x020fc800078ec0ff */
[----:B------:R-:W-:-:S05]  /*3730*/  F2FP.F16.E4M3.UNPACK_B R4, R4 ;  /* 0x00000004ff04723e */ /* 0x000fca00020006ff */
[----:B------:R-:W-:-:S05]  /*3740*/  HADD2.F32 R4, -RZ, R4.H0_H0 ;  /* 0x20000004ff047230 */ /* 0x000fca0000004100 */
[----:B0-----:R-:W-:-:S04]  /*3750*/  FMUL R5, R4, R13 ;  /* 0x0000000d04057220 */ /* 0x001fc80000400000 */
[----:B------:R-:W-:-:S05]  /*3760*/  FFMA R5, R22, R11, R5 ;  /* 0x0000000b16057223 */ /* 0x000fca0000000005 */
[----:B------:R-:W-:-:S05]  /*3770*/  F2FP.SATFINITE.E4M3.F32.PACK_AB_MERGE_C R5, RZ, R5, RZ ;  /* 0x00000005ff05723e */ /* 0x000fca00048070ff */
[----:B------:R0:W-:Y:S01]  /*3780*/  STG.E.U8 desc[UR20][R16.64+0x19], R5 ;  /* 0x0000190510007986 */ /* 0x0001e2000c101114 */
[----:B------:R-:W-:Y:S05]  /*3790*/  BRA `(.L_x_70) ;  /* 0x0000000400087947 */ /* 0x000fea0003800000 */
.L_x_37:
[----:B------:R-:W-:Y:S01]  /*37a0*/  ISETP.GE.AND P1, PT, R28, 0x1, PT ;  /* 0x000000011c00780c */ /* 0x000fe20003f26270 */
[-C--:B-1----:R-:W-:Y:S01]  /*37b0*/  FMUL R51, R51, R11.reuse ;  /* 0x0000000b33337220 */ /* 0x082fe20000400000 */
[-C--:B------:R-:W-:Y:S01]  /*37c0*/  FMUL R52, R52, R11.reuse ;  /* 0x0000000b34347220 */ /* 0x080fe20000400000 */
[----:B------:R-:W-:Y:S01]  /*37d0*/  ISETP.GE.AND P0, PT, R28, 0x9, PT ;  /* 0x000000091c00780c */ /* 0x000fe20003f06270 */
[-C--:B------:R-:W-:Y:S01]  /*37e0*/  FMUL R49, R49, R11.reuse ;  /* 0x0000000b31317220 */ /* 0x080fe20000400000 */
[C---:B------:R-:W-:Y:S01]  /*37f0*/  ISETP.LT.OR P4, PT, R29.reuse, 0x1, !P1 ;  /* 0x000000011d00780c */ /* 0x040fe20004f81670 */
[-C--:B------:R-:W-:Y:S01]  /*3800*/  FMUL R50, R50, R11.reuse ;  /* 0x0000000b32327220 */ /* 0x080fe20000400000 */
[----:B------:R-:W-:Y:S01]  /*3810*/  ISETP.LT.OR P5, PT, R29, 0x2, !P1 ;  /* 0x000000021d00780c */ /* 0x000fe20004fa1670 */
[----:B------:R-:W-:Y:S01]  /*3820*/  FMUL R47, R47, R11 ;  /* 0x0000000b2f2f7220 */ /* 0x000fe20000400000 */
[----:B------:R-:W-:Y:S01]  /*3830*/  F2FP.SATFINITE.E4M3.F32.PACK_AB_MERGE_C R51, RZ, R51, RZ ;  /* 0x00000033ff33723e */ /* 0x000fe200048070ff */
[-C--:B------:R-:W-:Y:S01]  /*3840*/  FMUL R48, R48, R11.reuse ;  /* 0x0000000b30307220 */ /* 0x080fe20000400000 */
[----:B------:R-:W-:Y:S01]  /*3850*/  F2FP.SATFINITE.E4M3.F32.PACK_AB_MERGE_C R5, RZ, R52, RZ ;  /* 0x00000034ff05723e */ /* 0x000fe200048070ff */
[-C--:B------:R-:W-:Y:S01]  /*3860*/  FMUL R45, R45, R11.reuse ;  /* 0x0000000b2d2d7220 */ /* 0x080fe20000400000 */
[C---:B------:R-:W-:Y:S01]  /*3870*/  ISETP.LT.OR P3, PT, R29.reuse, 0x1, !P0 ;  /* 0x000000011d00780c */ /* 0x040fe20004761670 */
[-C--:B------:R-:W-:Y:S01]  /*3880*/  FMUL R46, R46, R11.reuse ;  /* 0x0000000b2e2e7220 */ /* 0x080fe20000400000 */
[----:B------:R-:W-:Y:S01]  /*3890*/  ISETP.LT.OR P6, PT, R29, 0xa, !P1 ;  /* 0x0000000a1d00780c */ /* 0x000fe20004fc1670 */
[----:B------:R-:W-:Y:S01]  /*38a0*/  FMUL R43, R43, R11 ;  /* 0x0000000b2b2b7220 */ /* 0x000fe20000400000 */
[----:B------:R-:W-:Y:S01]  /*38b0*/  F2FP.SATFINITE.E4M3.F32.PACK_AB_MERGE_C R49, RZ, R49, RZ ;  /* 0x00000031ff31723e */ /* 0x000fe200048070ff */
[----:B------:R-:W-:Y:S01]  /*38c0*/  @!P4 STG.E.U8 desc[UR20][R6.64], R51 ;  /* 0x000000330600c986 */ /* 0x000fe2000c101114 */
[C---:B------:R-:W-:Y:S01]  /*38d0*/  ISETP.LT.OR P4, PT, R29.reuse, 0x2, !P0 ;  /* 0x000000021d00780c */ /* 0x040fe20004781670 */
[-C--:B------:R-:W-:Y:S01]  /*38e0*/  FMUL R44, R44, R11.reuse ;  /* 0x0000000b2c2c7220 */ /* 0x080fe20000400000 */
[----:B------:R-:W-:Y:S01]  /*38f0*/  F2FP.SATFINITE.E4M3.F32.PACK_AB_MERGE_C R21, RZ, R50, RZ ;  /* 0x00000032ff15723e */ /* 0x000fe200048070ff */
[----:B------:R0:W-:Y:S01]  /*3900*/  @!P5 STG.E.U8 desc[UR20][R6.64+0x1], R5 ;  /* 0x000001050600d986 */ /* 0x0001e2000c101114 */
[----:B------:R-:W-:Y:S01]  /*3910*/  ISETP.LT.OR P5, PT, R29, 0x9, !P1 ;  /* 0x000000091d00780c */ /* 0x000fe20004fa1670 */
[----:B------:R-:W-:Y:S01]  /*3920*/  FMUL R41, R41, R11 ;  /* 0x0000000b29297220 */ /* 0x000fe20000400000 */
[----:B------:R-:W-:Y:S01]  /*3930*/  F2FP.SATFINITE.E4M3.F32.PACK_AB_MERGE_C R47, RZ, R47, RZ ;  /* 0x0000002fff2f723e */ /* 0x000fe200048070ff */
[----:B------:R-:W-:Y:S01]  /*3940*/  @!P3 STG.E.U8 desc[UR20][R16.64], R49 ;  /* 0x000000311000b986 */ /* 0x000fe2000c101114 */
[----:B------:R-:W-:Y:S01]  /*3950*/  ISETP.LT.OR P3, PT, R29, 0x9, !P0 ;  /* 0x000000091d00780c */ /* 0x000fe20004761670 */
[----:B------:R-:W-:Y:S01]  /*3960*/  FMUL R42, R42, R11 ;  /* 0x0000000b2a2a7220 */ /* 0x000fe20000400000 */
[----:B------:R-:W-:Y:S01]  /*3970*/  F2FP.SATFINITE.E4M3.F32.PACK_AB_MERGE_C R45, RZ, R45, RZ ;  /* 0x0000002dff2d723e */ /* 0x000fe200048070ff */
[----:B------:R-:W-:Y:S01]  /*3980*/  FMUL R23, R23, R11 ;  /* 0x0000000b17177220 */ /* 0x000fe20000400000 */
[----:B------:R-:W-:Y:S01]  /*3990*/  F2FP.SATFINITE.E4M3.F32.PACK_AB_MERGE_C R43, RZ, R43, RZ ;  /* 0x0000002bff2b723e */ /* 0x000fe200048070ff */
[----:B------:R1:W-:Y:S01]  /*39a0*/  @!P4 STG.E.U8 desc[UR20][R16.64+0x1], R21 ;  /* 0x000001151000c986 */ /* 0x0003e2000c101114 */
[C---:B------:R-:W-:Y:S01]  /*39b0*/  ISETP.LT.OR P4, PT, R29.reuse, 0xa, !P0 ;  /* 0x0000000a1d00780c */ /* 0x040fe20004781670 */
[-C--:B------:R-:W-:Y:S01]  /*39c0*/  FMUL R40, R40, R11.reuse ;  /* 0x0000000b28287220 */ /* 0x080fe20000400000 */
[----:B0-----:R-:W-:Y:S01]  /*39d0*/  F2FP.SATFINITE.E4M3.F32.PACK_AB_MERGE_C R5, RZ, R48, RZ ;  /* 0x00000030ff05723e */ /* 0x001fe200048070ff */
[----:B------:R-:W-:Y:S01]  /*39e0*/  @!P5 STG.E.U8 desc[UR20][R6.64+0x8], R47 ;  /* 0x0000082f0600d986 */ /* 0x000fe2000c101114 */
[----:B------:R-:W-:Y:S01]  /*39f0*/  ISETP.LT.OR P5, PT, R29, 0x11, !P1 ;  /* 0x000000111d00780c */ /* 0x000fe20004fa1670 */
[-C--:B------:R-:W-:Y:S01]  /*3a00*/  FMUL R19, R19, R11.reuse ;  /* 0x0000000b13137220 */ /* 0x080fe20000400000 */
[----:B------:R-:W-:Y:S01]  /*3a10*/  FMUL R22, R22, R11 ;  /* 0x0000000b16167220 */ /* 0x000fe20000400000 */
[----:B------:R0:W-:Y:S01]  /*3a20*/  @!P6 STG.E.U8 desc[UR20][R6.64+0x9], R5 ;  /* 0x000009050600e986 */ /* 0x0001e2000c101114 */
[----:B------:R-:W-:-:S02]  /*3a30*/  ISETP.LT.OR P6, PT, R29, 0x12, !P1 ;  /* 0x000000121d00780c */ /* 0x000fc40004fc1670 */
[----:B------:R-:W-:Y:S01]  /*3a40*/  F2FP.SATFINITE.E4M3.F32.PACK_AB_MERGE_C R41, RZ, R41, RZ ;  /* 0x00000029ff29723e */ /* 0x000fe200048070ff */
[----:B------:R-:W-:Y:S01]  /*3a50*/  @!P3 STG.E.U8 desc[UR20][R16.64+0x8], R45 ;  /* 0x0000082d1000b986 */ /* 0x000fe2000c101114 */
[----:B-1----:R-:W-:Y:S02]  /*3a60*/  F2FP.SATFINITE.E4M3.F32.PACK_AB_MERGE_C R21, RZ, R46, RZ ;  /* 0x0000002eff15723e */ /* 0x002fe400048070ff */
[C---:B------:R-:W-:Y:S02]  /*3a70*/  ISETP.LT.OR P3, PT, R29.reuse, 0x11, !P0 ;  /* 0x000000111d00780c */ /* 0x040fe40004761670 */
[----:B------:R-:W-:Y:S01]  /*3a80*/  F2FP.SATFINITE.E4M3.F32.PACK_AB_MERGE_C R23, RZ, R23, RZ ;  /* 0x00000017ff17723e */ /* 0x000fe200048070ff */
[----:B------:R1:W-:Y:S01]  /*3a90*/  @!P4 STG.E.U8 desc[UR20][R16.64+0x9], R21 ;  /* 0x000009151000c986 */ /* 0x0003e2000c101114 */
[C---:B------:R-:W-:Y:S02]  /*3aa0*/  ISETP.LT.OR P4, PT, R29.reuse, 0x19, !P1 ;  /* 0x000000191d00780c */ /* 0x040fe40004f81670 */
[----:B0-----:R-:W-:Y:S01]  /*3ab0*/  F2FP.SATFINITE.E4M3.F32.PACK_AB_MERGE_C R5, RZ, R44, RZ ;  /* 0x0000002cff05723e */ /* 0x001fe200048070ff */
[----:B------:R-:W-:Y:S01]  /*3ac0*/  @!P5 STG.E.U8 desc[UR20][R6.64+0x10], R43 ;  /* 0x0000102b0600d986 */ /* 0x000fe2000c101114 */
[----:B------:R-:W-:-:S02]  /*3ad0*/  ISETP.LT.OR P5, PT, R29, 0x12, !P0 ;  /* 0x000000121d00780c */ /* 0x000fc400047a1670 */
[C---:B------:R-:W-:Y:S01]  /*3ae0*/  ISETP.LT.OR P1, PT, R29.reuse, 0x1a, !P1 ;  /* 0x0000001a1d00780c */ /* 0x040fe20004f21670 */
[----:B------:R0:W-:Y:S01]  /*3af0*/  @!P6 STG.E.U8 desc[UR20][R6.64+0x11], R5 ;  /* 0x000011050600e986 */ /* 0x0001e2000c101114 */
[C---:B------:R-:W-:Y:S02]  /*3b00*/  ISETP.LT.OR P6, PT, R29.reuse, 0x19, !P0 ;  /* 0x000000191d00780c */ /* 0x040fe400047c1670 */
[----:B------:R-:W-:Y:S01]  /*3b10*/  ISETP.LT.OR P0, PT, R29, 0x1a, !P0 ;  /* 0x0000001a1d00780c */ /* 0x000fe20004701670 */
[----:B------:R2:W-:Y:S01]  /*3b20*/  @!P3 STG.E.U8 desc[UR20][R16.64+0x10], R41 ;  /* 0x000010291000b986 */ /* 0x0005e2000c101114 */
[----:B-1----:R-:W-:Y:S02]  /*3b30*/  F2FP.SATFINITE.E4M3.F32.PACK_AB_MERGE_C R21, RZ, R40, RZ ;  /* 0x00000028ff15723e */ /* 0x002fe400048070ff */
[----:B------:R-:W-:Y:S02]  /*3b40*/  F2FP.SATFINITE.E4M3.F32.PACK_AB_MERGE_C R19, RZ, R19, RZ ;  /* 0x00000013ff13723e */ /* 0x000fe400048070ff */
[----:B------:R-:W-:-:S02]  /*3b50*/  F2FP.SATFINITE.E4M3.F32.PACK_AB_MERGE_C R25, RZ, R22, RZ ;  /* 0x00000016ff19723e */ /* 0x000fc400048070ff */
[----:B0-----:R-:W-:-:S05]  /*3b60*/  F2FP.SATFINITE.E4M3.F32.PACK_AB_MERGE_C R5, RZ, R42, RZ ;  /* 0x0000002aff05723e */ /* 0x001fca00048070ff */
[----:B------:R2:W-:Y:S04]  /*3b70*/  @!P5 STG.E.U8 desc[UR20][R16.64+0x11], R5 ;  /* 0x000011051000d986 */ /* 0x0005e8000c101114 */
[----:B------:R2:W-:Y:S04]  /*3b80*/  @!P4 STG.E.U8 desc[UR20][R6.64+0x18], R23 ;  /* 0x000018170600c986 */ /* 0x0005e8000c101114 */
[----:B------:R2:W-:Y:S04]  /*3b90*/  @!P1 STG.E.U8 desc[UR20][R6.64+0x19], R21 ;  /* 0x0000191506009986 */ /* 0x0005e8000c101114 */
[----:B------:R2:W-:Y:S04]  /*3ba0*/  @!P6 STG.E.U8 desc[UR20][R16.64+0x18], R19 ;  /* 0x000018131000e986 */ /* 0x0005e8000c101114 */
[----:B------:R2:W-:Y:S02]  /*3bb0*/  @!P0 STG.E.U8 desc[UR20][R16.64+0x19], R25 ;  /* 0x0000191910008986 */ /* 0x0005e4000c101114 */
.L_x_70:
[----:B------:R-:W-:Y:S05]  /*3bc0*/  BSYNC B0 ;  /* 0x0000000000007941 */ /* 0x000fea0003800000 */
.L_x_36:
[C---:B------:R-:W-:Y:S01]  /*3bd0*/  LEA R8, P0, R2.reuse, R8, 0x1 ;  /* 0x0000000802087211 */ /* 0x040fe200078008ff */
[----:B------:R-:W-:Y:S01]  /*3be0*/  ULDC.64 UR6, c[0x0][0x650] ;  /* 0x0001940000067ab9 */ /* 0x000fe20000000a00 */
[----:B-----5:R-:W-:Y:S01]  /*3bf0*/  IMAD.U32 R4, RZ, RZ, UR16 ;  /* 0x00000010ff047e24 */ /* 0x020fe2000f8e00ff */
[----:B-12---:R-:W-:Y:S01]  /*3c00*/  PRMT R7, RZ, 0x7610, R7 ;  /* 0x00007610ff077816 */ /* 0x006fe20000000007 */
[----:B------:R-:W-:Y:S01]  /*3c10*/  IMAD.MOV.U32 R6, RZ, RZ, -0x1 ;  /* 0xffffffffff067424 */ /* 0x000fe200078e00ff */
[----:B------:R-:W-:Y:S01]  /*3c20*/  LEA.HI.X R9, R2, R9, R10, 0x1, P0 ;  /* 0x0000000902097211 */ /* 0x000fe200000f0c0a */
[----:B------:R1:W-:Y:S01]  /*3c30*/  SYNCS.ARRIVE.TRANS64.A1T0 RZ, [R4+UR24], RZ ;  /* 0x000000ff04ff79a7 */ /* 0x0003e20008100018 */
[----:B------:R-:W-:Y:S01]  /*3c40*/  ISETP.GE.U32.AND P0, PT, R8, UR6, PT ;  /* 0x0000000608007c0c */ /* 0x000fe2000bf06070 */
[----:B0-----:R-:W-:-:S03]  /*3c50*/  IMAD.MOV.U32 R5, RZ, RZ, -0x1 ;  /* 0xffffffffff057424 */ /* 0x001fc600078e00ff */
[----:B------:R-:W-:Y:S01]  /*3c60*/  ISETP.GE.U32.AND.EX P0, PT, R9, UR7, PT, P0 ;  /* 0x0000000709007c0c */ /* 0x000fe2000bf06100 */
[----:B-1----:R-:W-:-:S12]  /*3c70*/  IMAD.MOV.U32 R4, RZ, RZ, -0x1 ;  /* 0xffffffffff047424 */ /* 0x002fd800078e00ff */
[----:B------:R-:W-:Y:S05]  /*3c80*/  @P0 BRA `(.L_x_71) ;  /* 0x0000000400600947 */ /* 0x000fea0003800000 */
[----:B------:R-:W0:Y:S01]  /*3c90*/  S2R R23, SR_CTAID.X ;  /* 0x0000000000177919 */ /* 0x000e220000002500 */
[----:B---34-:R-:W1:Y:S01]  /*3ca0*/  LDC.64 R20, c[0x0][0x628] ;  /* 0x00018a00ff147b82 */ /* 0x018e620000000a00 */
[----:B------:R-:W-:Y:S01]  /*3cb0*/  ULDC UR6, c[0x0][0x150] ;  /* 0x0000540000067ab9 */ /* 0x000fe20000000800 */
[----:B------:R-:W-:Y:S01]  /*3cc0*/  IMAD.MOV.U32 R16, RZ, RZ, R8 ;  /* 0x000000ffff107224 */ /* 0x000fe200078e0008 */
[----:B------:R-:W2:Y:S01]  /*3cd0*/  S2R R29, SR_CTAID.Y ;  /* 0x00000000001d7919 */ /* 0x000ea20000002600 */
[----:B------:R-:W-:-:S04]  /*3ce0*/  IMAD.MOV.U32 R17, RZ, RZ, R9 ;  /* 0x000000ffff117224 */ /* 0x000fc800078e0009 */
[----:B------:R-:W3:Y:S08]  /*3cf0*/  LDC R28, c[0x0][0x144] ;  /* 0x00005100ff1c7b82 */ /* 0x000ef00000000800 */
[----:B------:R-:W4:Y:S08]  /*3d00*/  LDC R24, c[0x0][0x630] ;  /* 0x00018c00ff187b82 */ /* 0x000f300000000800 */
[----:B------:R-:W2:Y:S01]  /*3d10*/  LDC.64 R26, c[0x0][0x620] ;  /* 0x00018800ff1a7b82 */ /* 0x000ea20000000a00 */
[----:B-1----:R-:W-:-:S04]  /*3d20*/  ISETP.NE.U32.AND P0, PT, R20, RZ, PT ;  /* 0x000000ff1400720c */ /* 0x002fc80003f05070 */
[----:B------:R-:W-:Y:S02]  /*3d30*/  ISETP.NE.AND.EX P0, PT, R21, RZ, PT, P0 ;  /* 0x000000ff1500720c */ /* 0x000fe40003f05300 */
[----:B0-----:R-:W-:-:S05]  /*3d40*/  I2FP.F32.U32 R4, R23 ;  /* 0x0000001700047245 */ /* 0x001fca0000201000 */
[----:B------:R-:W-:-:S04]  /*3d50*/  FMUL R4, R4, UR6 ;  /* 0x0000000604047c20 */ /* 0x000fc80008400000 */
[----:B------:R0:W1:Y:S02]  /*3d60*/  F2I.U32.TRUNC.NTZ R25, R4 ;  /* 0x0000000400197305 */ /* 0x000064000020f000 */
[----:B---34-:R-:W-:Y:S05]  /*3d70*/  @!P0 BRA `(.L_x_72) ;  /* 0x0000000000288947 */ /* 0x018fea0003800000 */
[----:B------:R-:W3:Y:S02]  /*3d80*/  LDC R5, c[0x0][0x634] ;  /* 0x00018d00ff057b82 */ /* 0x000ee40000000800 */
[----:B---3--:R-:W-:-:S05]  /*3d90*/  IADD3 R17, P0, R8, R5, RZ ;  /* 0x0000000508117210 */ /* 0x008fca0007f1e0ff */
[----:B------:R-:W-:-:S04]  /*3da0*/  IMAD.X R19, RZ, RZ, R9, P0 ;  /* 0x000000ffff137224 */ /* 0x000fc800000e0609 */
[----:B0-----:R-:W-:-:S04]  /*3db0*/  IMAD.WIDE.U32 R4, R19, R20, RZ ;  /* 0x0000001413047225 */ /* 0x001fc800078e00ff */
[----:B------:R-:W-:-:S04]  /*3dc0*/  IMAD.WIDE.U32 R6, P0, R17, R21, R4 ;  /* 0x0000001511067225 */ /* 0x000fc80007800004 */
[----:B------:R-:W-:-:S04]  /*3dd0*/  IMAD.WIDE.U32 R4, R17, R20, RZ ;  /* 0x0000001411047225 */ /* 0x000fc800078e00ff */
[----:B------:R-:W-:Y:S01]  /*3de0*/  IMAD.X R17, RZ, RZ, RZ, P0 ;  /* 0x000000ffff117224 */ /* 0x000fe200000e06ff */
[----:B------:R-:W-:Y:S01]  /*3df0*/  IADD3 RZ, P0, R5, R6, RZ ;  /* 0x0000000605ff7210 */ /* 0x000fe20007f1e0ff */
[----:B------:R-:W-:-:S04]  /*3e00*/  IMAD.MOV.U32 R16, RZ, RZ, R7 ;  /* 0x000000ffff107224 */ /* 0x000fc800078e0007 */
[----:B------:R-:W-:-:S08]  /*3e10*/  IMAD.WIDE.U32.X R16, R19, R21, R16, P0 ;  /* 0x0000001513107225 */ /* 0x000fd000000e0410 */
.L_x_72:
[----:B------:R-:W3:Y:S01]  /*3e20*/  LDC.64 R32, c[0x0][0x640] ;  /* 0x00019000ff207b82 */ /* 0x000ee20000000a00 */
[-C--:B------:R-:W-:Y:S01]  /*3e30*/  SHF.R.U64 R22, R16, R24.reuse, R17 ;  /* 0x0000001810167219 */ /* 0x080fe20000001211 */
[----:B-1----:R-:W-:Y:S01]  /*3e40*/  IMAD.MOV R25, RZ, RZ, -R25 ;  /* 0x000000ffff197224 */ /* 0x002fe200078e0a19 */
[----:B0-----:R-:W-:Y:S01]  /*3e50*/  SHF.R.U32.HI R4, RZ, R24, R17 ;  /* 0x00000018ff047219 */ /* 0x001fe20000011611 */
[----:B------:R-:W-:Y:S01]  /*3e60*/  ULDC UR6, c[0x0][0x154] ;  /* 0x0000550000067ab9 */ /* 0x000fe20000000800 */
[----:B------:R-:W-:-:S03]  /*3e70*/  IADD3 R7, P0, RZ, -R22, RZ ;  /* 0x80000016ff077210 */ /* 0x000fc60007f1e0ff */
[----:B------:R-:W0:Y:S02]  /*3e80*/  LDC R16, c[0x0][0x618] ;  /* 0x00018600ff107b82 */ /* 0x000e240000000800 */
[----:B------:R-:W-:-:S04]  /*3e90*/  IMAD.X R5, RZ, RZ, ~R4, P0 ;  /* 0x000000ffff057224 */ /* 0x000fc800000e0e04 */
[-C--:B--2---:R-:W-:Y:S02]  /*3ea0*/  IMAD R6, R5, R26.reuse, RZ ;  /* 0x0000001a05067224 */ /* 0x084fe400078e02ff */
[----:B------:R-:W1:Y:S01]  /*3eb0*/  LDC R17, c[0x0][0x608] ;  /* 0x00018200ff117b82 */ /* 0x000e620000000800 */
[----:B------:R-:W-:-:S04]  /*3ec0*/  IMAD.WIDE.U32 R4, R7, R26, R8 ;  /* 0x0000001a07047225 */ /* 0x000fc800078e0008 */
[----:B------:R-:W-:Y:S01]  /*3ed0*/  IMAD R7, R7, R27, R6 ;  /* 0x0000001b07077224 */ /* 0x000fe200078e0206 */
[----:B------:R-:W-:Y:S01]  /*3ee0*/  I2FP.F32.U32 R6, R29 ;  /* 0x0000001d00067245 */ /* 0x000fe20000201000 */
[----:B------:R-:W-:Y:S01]  /*3ef0*/  IMAD R27, R28, R25, R23 ;  /* 0x000000191c1b7224 */ /* 0x000fe200078e0217 */
[----:B------:R-:W2:Y:S01]  /*3f00*/  LDC R30, c[0x0][0x658] ;  /* 0x00019600ff1e7b82 */ /* 0x000ea20000000800 */
[----:B------:R-:W-:Y:S01]  /*3f10*/  IMAD.IADD R5, R5, 0x1, R7 ;  /* 0x0000000105057824 */ /* 0x000fe200078e0207 */
[----:B---3--:R-:W-:Y:S01]  /*3f20*/  ISETP.NE.U32.AND P0, PT, R32, RZ, PT ;  /* 0x000000ff2000720c */ /* 0x008fe20003f05070 */
[----:B------:R-:W-:Y:S01]  /*3f30*/  FMUL R6, R6, UR6 ;  /* 0x0000000606067c20 */ /* 0x000fe20008400000 */
[----:B------:R-:W-:Y:S02]  /*3f40*/  IMAD.MOV.U32 R7, RZ, RZ, -0x1 ;  /* 0xffffffffff077424 */ /* 0x000fe400078e00ff */
[----:B------:R-:W-:Y:S01]  /*3f50*/  ISETP.NE.AND.EX P0, PT, R33, RZ, PT, P0 ;  /* 0x000000ff2100720c */ /* 0x000fe20003f05300 */
[----:B------:R3:W4:Y:S01]  /*3f60*/  F2I.U32.TRUNC.NTZ R23, R6 ;  /* 0x0000000600177305 */ /* 0x000722000020f000 */
[----:B------:R-:W3:Y:S01]  /*3f70*/  LDC R26, c[0x0][0x148] ;  /* 0x00005200ff1a7b82 */ /* 0x000ee20000000800 */
[----:B0-----:R-:W-:-:S02]  /*3f80*/  SHF.R.U64 R21, R4, R16, R5 ;  /* 0x0000001004157219 */ /* 0x001fc40000001205 */
[----:B------:R-:W-:-:S05]  /*3f90*/  SHF.R.U32.HI R4, RZ, R16, R5 ;  /* 0x00000010ff047219 */ /* 0x000fca0000011605 */
[----:B------:R-:W0:Y:S01]  /*3fa0*/  LDC R25, c[0x0][0x600] ;  /* 0x00018000ff197b82 */ /* 0x000e220000000800 */
[-CC-:B-1----:R-:W-:Y:S02]  /*3fb0*/  SHF.R.U64 R20, R21, R17.reuse, R4.reuse ;  /* 0x0000001115147219 */ /* 0x182fe40000001204 */
[----:B------:R-:W-:Y:S01]  /*3fc0*/  SHF.R.U32.HI R5, RZ, R17, R4 ;  /* 0x00000011ff057219 */ /* 0x000fe20000011604 */
[----:B------:R-:W-:-:S04]  /*3fd0*/  IMAD.MOV.U32 R17, RZ, RZ, 0x1 ;  /* 0x00000001ff117424 */ /* 0x000fc800078e00ff */
[----:B------:R-:W1:Y:S01]  /*3fe0*/  LDC R28, c[0x0][0x648] ;  /* 0x00019200ff1c7b82 */ /* 0x000e620000000800 */
[-CC-:B--2---:R-:W-:Y:S02]  /*3ff0*/  SHF.R.U64 R24, R20, R30.reuse, R5.reuse ;  /* 0x0000001e14187219 */ /* 0x184fe40000001205 */
[-C--:B------:R-:W-:Y:S02]  /*4000*/  SHF.L.U32 R7, R7, R30.reuse, RZ ;  /* 0x0000001e07077219 */ /* 0x080fe400000006ff */
[-C--:B------:R-:W-:Y:S01]  /*4010*/  SHF.R.U32.HI R5, RZ, R30.reuse, R5 ;  /* 0x0000001eff057219 */ /* 0x080fe20000011605 */
[----:B------:R-:W-:Y:S01]  /*4020*/  IMAD.MOV.U32 R4, RZ, RZ, R24 ;  /* 0x000000ffff047224 */ /* 0x000fe200078e0018 */
[----:B------:R-:W-:Y:S01]  /*4030*/  SHF.L.U32 R30, R17, R30, RZ ;  /* 0x0000001e111e7219 */ /* 0x000fe200000006ff */
[----:B------:R-:W2:Y:S01]  /*4040*/  LDC R34, c[0x0][0x638] ;  /* 0x00018e00ff227b82 */ /* 0x000ea20000000800 */
[----:B------:R-:W-:-:S07]  /*4050*/  LOP3.LUT R31, RZ, R7, RZ, 0x33, !PT ;  /* 0x00000007ff1f7212 */ /* 0x000fce00078e33ff */
[----:B------:R-:W0:Y:S01]  /*4060*/  LDC R35, c[0x0][0x610] ;  /* 0x00018400ff237b82 */ /* 0x000e220000000800 */
[----:B----4-:R-:W-:Y:S05]  /*4070*/  @!P0 BRA `(.L_x_73) ;  /* 0x0000000000288947 */ /* 0x010fea0003800000 */
[----:B------:R-:W4:Y:S02]  /*4080*/  LDC R17, c[0x0][0x64c] ;  /* 0x00019300ff117b82 */ /* 0x000f240000000800 */
[----:B----4-:R-:W-:-:S05]  /*4090*/  IADD3 R17, P0, R24, R17, RZ ;  /* 0x0000001118117210 */ /* 0x010fca0007f1e0ff */
[----:B------:R-:W-:-:S04]  /*40a0*/  IMAD.X R19, RZ, RZ, R5, P0 ;  /* 0x000000ffff137224 */ /* 0x000fc800000e0605 */
[----:B------:R-:W-:-:S04]  /*40b0*/  IMAD.WIDE.U32 R4, R19, R32, RZ ;  /* 0x0000002013047225 */ /* 0x000fc800078e00ff */
[----:B---3--:R-:W-:-:S04]  /*40c0*/  IMAD.WIDE.U32 R6, P0, R17, R33, R4 ;  /* 0x0000002111067225 */ /* 0x008fc80007800004 */
[----:B------:R-:W-:-:S04]  /*40d0*/  IMAD.WIDE.U32 R4, R17, R32, RZ ;  /* 0x0000002011047225 */ /* 0x000fc800078e00ff */
[----:B------:R-:W-:Y:S01]  /*40e0*/  IMAD.X R17, RZ, RZ, RZ, P0 ;  /* 0x000000ffff117224 */ /* 0x000fe200000e06ff */
[----:B------:R-:W-:Y:S01]  /*40f0*/  IADD3 RZ, P0, R5, R6, RZ ;  /* 0x0000000605ff7210 */ /* 0x000fe20007f1e0ff */
[----:B------:R-:W-:-:S04]  /*4100*/  IMAD.MOV.U32 R16, RZ, RZ, R7 ;  /* 0x000000ffff107224 */ /* 0x000fc800078e0007 */
[----:B------:R-:W-:-:S08]  /*4110*/  IMAD.WIDE.U32.X R4, R19, R33, R16, P0 ;  /* 0x0000002113047225 */ /* 0x000fd000000e0410 */
.L_x_73:
[----:B-1----:R-:W-:Y:S01]  /*4120*/  SHF.R.U64 R4, R4, R28, R5 ;  /* 0x0000001c04047219 */ /* 0x002fe20000001205 */
[----:B0-----:R-:W-:Y:S01]  /*4130*/  VIADD R16, R25, 0xffffffff ;  /* 0xffffffff19107836 */ /* 0x001fe20000000000 */
[----:B------:R-:W-:Y:S01]  /*4140*/  LOP3.LUT R7, R20, R31, RZ, 0xc0, !PT ;  /* 0x0000001f14077212 */ /* 0x000fe200078ec0ff */
[----:B------:R-:W-:Y:S02]  /*4150*/  IMAD.MOV R23, RZ, RZ, -R23 ;  /* 0x000000ffff177224 */ /* 0x000fe400078e0a17 */
[----:B------:R-:W-:Y:S01]  /*4160*/  IMAD.MOV R5, RZ, RZ, -R4 ;  /* 0x000000ffff057224 */ /* 0x000fe200078e0a04 */
[----:B------:R-:W-:Y:S01]  /*4170*/  LOP3.LUT R17, R21, R16, RZ, 0xc0, !PT ;  /* 0x0000001015117212 */ /* 0x000fe200078ec0ff */
[----:B---3--:R-:W-:Y:S02]  /*4180*/  IMAD R6, R30, R4, R7 ;  /* 0x000000041e067224 */ /* 0x008fe400078e0207 */
[----:B------:R-:W-:Y:S02]  /*4190*/  @P2 IMAD R27, R26, R23, R29 ;  /* 0x000000171a1b2224 */ /* 0x000fe400078e021d */
[----:B--2---:R-:W-:-:S02]  /*41a0*/  IMAD R4, R5, R34, R24 ;  /* 0x0000002205047224 */ /* 0x004fc400078e0218 */
[----:B------:R-:W-:Y:S02]  /*41b0*/  IMAD R6, R6, R35, R27 ;  /* 0x0000002306067224 */ /* 0x000fe400078e021b */
[----:B------:R-:W-:Y:S02]  /*41c0*/  IMAD R17, R4, R25, R17 ;  /* 0x0000001904117224 */ /* 0x000fe400078e0211 */
[----:B------:R-:W-:Y:S02]  /*41d0*/  IMAD.MOV.U32 R7, RZ, RZ, 0x1 ;  /* 0x00000001ff077424 */ /* 0x000fe400078e00ff */
[----:B------:R-:W-:Y:S01]  /*41e0*/  IMAD.MOV.U32 R4, RZ, RZ, R22 ;  /* 0x000000ffff047224 */ /* 0x000fe200078e0016 */
[----:B------:R-:W-:Y:S02]  /*41f0*/  SEL R5, R17, R6, !P2 ;  /* 0x0000000611057207 */ /* 0x000fe40005000000 */
[----:B------:R-:W-:-:S07]  /*4200*/  SEL R6, R6, R17, !P2 ;  /* 0x0000001106067207 */ /* 0x000fce0005000000 */
.L_x_71:
[----:B------:R-:W-:Y:S02]  /*4210*/  LOP3.LUT P0, RZ, R7, 0xff, RZ, 0xc0, !PT ;  /* 0x000000ff07ff7812 */ /* 0x000fe4000780c0ff */
[----:B------:R-:W-:-:S11]  /*4220*/  LOP3.LUT R54, R54, 0x1, RZ, 0x3c, !PT ;  /* 0x0000000136367812 */ /* 0x000fd600078e3cff */
[----:B------:R-:W-:Y:S05]  /*4230*/  @P0 BRA `(.L_x_74) ;  /* 0xffffffd400a40947 */ /* 0x000fea000383ffff */
[----:B------:R-:W-:Y:S05]  /*4240*/  EXIT ;  /* 0x000000000000794d */ /* 0x000fea0003800000 */
.L_x_14:
[----:B------:R-:W-:-:S08]  /*4250*/  ISETP.NE.AND P0, PT, R20, RZ, PT ;  /* 0x000000ff1400720c */ /* 0x000fd00003f05270 */
[----:B-1-3-5:R-:W0:-:S00]  /*4260*/  USETMAXREG.DEALLOC.CTAPOOL 0x28 ;  /* 0x00000028000079c8 */ /* 0x02ae0000080e0500 */
[----:B------:R-:W-:Y:S05]  /*4270*/  @P0 EXIT ;  /* 0x000000000000094d */ /* 0x000fea0003800000 */
[----:B0-----:R-:W-:Y:S01]  /*4280*/  LOP3.LUT P0, RZ, R16, 0xff, RZ, 0xc0, !PT ;  /* 0x000000ff10ff7812 */ /* 0x001fe2000780c0ff */
[----:B------:R-:W-:Y:S02]  /*4290*/  IMAD.MOV.U32 R11, RZ, RZ, 0x1 ;  /* 0x00000001ff0b7424 */ /* 0x000fe400078e00ff */
[----:B------:R-:W-:-:S10]  /*42a0*/  IMAD.MOV.U32 R13, RZ, RZ, RZ ;  /* 0x000000ffff0d7224 */ /* 0x000fd400078e00ff */
[----:B------:R-:W-:Y:S05]  /*42b0*/  @!P0 BRA `(.L_x_75) ;  /* 0x0000000c00188947 */ /* 0x000fea0003800000 */
[----:B------:R-:W-:Y:S01]  /*42c0*/  LOP3.LUT P0, RZ, R12, 0x1f, RZ, 0xc0, !PT ;  /* 0x0000001f0cff7812 */ /* 0x000fe2000780c0ff */
[----:B------:R-:W-:Y:S01]  /*42d0*/  ULDC UR5, c[0x0][0x658] ;  /* 0x0001960000057ab9 */ /* 0x000fe20000000800 */
[----:B------:R-:W-:Y:S01]  /*42e0*/  UMOV UR6, 0xffffffff ;  /* 0xffffffff00067882 */ /* 0x000fe20000000000 */
[----:B------:R-:W-:Y:S01]  /*42f0*/  BSSY B0, `(.L_x_75) ;  /* 0x00000c2000007945 */ /* 0x000fe20003800000 */
[----:B------:R-:W-:Y:S01]  /*4300*/  USHF.L.U32 UR6, UR6, UR5, URZ ;  /* 0x0000000506067299 */ /* 0x000fe2000800063f */
[C---:B------:R-:W-:Y:S01]  /*4310*/  ISETP.NE.AND P3, PT, R7.reuse, RZ, PT ;  /* 0x000000ff0700720c */ /* 0x040fe20003f65270 */
[----:B------:R-:W-:Y:S01]  /*4320*/  IMAD.MOV.U32 R12, RZ, RZ, 0x1 ;  /* 0x00000001ff0c7424 */ /* 0x000fe200078e00ff */
[----:B------:R-:W-:Y:S01]  /*4330*/  ISETP.NE.OR P0, PT, R7, RZ, !P0 ;  /* 0x000000ff0700720c */ /* 0x000fe20004705670 */
[----:B------:R-:W-:Y:S01]  /*4340*/  IMAD.MOV.U32 R11, RZ, RZ, 0x1 ;  /* 0x00000001ff0b7424 */ /* 0x000fe200078e00ff */
[----:B------:R-:W-:Y:S01]  /*4350*/  LOP3.LUT R14, R0, 0x2, RZ, 0xfc, !PT ;  /* 0x00000002000e7812 */ /* 0x000fe200078efcff */
[----:B------:R-:W-:Y:S01]  /*4360*/  IMAD.MOV.U32 R13, RZ, RZ, RZ ;  /* 0x000000ffff0d7224 */ /* 0x000fe200078e00ff */
[----:B------:R-:W-:Y:S01]  /*4370*/  ULDC UR4, c[0x0][0x600] ;  /* 0x0001800000047ab9 */ /* 0x000fe20000000800 */
[----:B------:R-:W-:Y:S01]  /*4380*/  UMOV UR7, 0x1 ;  /* 0x0000000100077882 */ /* 0x000fe20000000000 */
[----:B------:R-:W-:-:S02]  /*4390*/  UIADD3 UR22, UR13, 0x1, URZ ;  /* 0x000000010d167890 */ /* 0x000fc4000fffe03f */
[----:B------:R-:W-:Y:S02]  /*43a0*/  UIADD3 UR16, UR4, -0x1, URZ ;  /* 0xffffffff04107890 */ /* 0x000fe4000fffe03f */
[----:B------:R-:W-:Y:S02]  /*43b0*/  USHF.L.U32 UR18, UR7, UR5, URZ ;  /* 0x0000000507127299 */ /* 0x000fe4000800063f */
[----:B------:R-:W-:Y:S01]  /*43c0*/  ULOP3.LUT UR17, URZ, UR6, URZ, 0x33, !UPT ;  /* 0x000000063f117292 */ /* 0x000fe2000f8e333f */
[----:B------:R-:W-:-:S11]  /*43d0*/  ULDC.64 UR20, c[0x0][0x198] ;  /* 0x0000660000147ab9 */ /* 0x000fd60000000a00 */
.L_x_87:
[----:B------:R-:W-:-:S03]  /*43e0*/  UMOV UR4, 0xffffffff ;  /* 0xffffffff00047882 */ /* 0x000fc60000000000 */
[----:B------:R-:W-:Y:S05]  /*43f0*/  BRA.DIV UR4, `(.L_x_76) ;  /* 0x00000022048c7947 */ /* 0x000fea000b800000 */
[----:B------:R-:W-:-:S13]  /*4400*/  ELECT P1, URZ, PT ;  /* 0x00000000003f782f */ /* 0x000fda0003820000 */
.L_x_133:
[----:B------:R-:W0:Y:S01]  /*4410*/  LDC R7, c[0x0][0x28c] ;  /* 0x0000a300ff077b82 */ /* 0x000e220000000800 */
[----:B------:R-:W-:Y:S01]  /*4420*/  BSSY B1, `(.L_x_77) ;  /* 0x0000037000017945 */ /* 0x000fe20003800000 */
[----:B0-----:R-:W-:-:S13]  /*4430*/  ISETP.LT.OR P1, PT, R7, 0x1, !P1 ;  /* 0x000000010700780c */ /* 0x001fda0004f21670 */
[----:B------:R-:W-:Y:S05]  /*4440*/  @P1 BRA `(.L_x_78) ;  /* 0x0000000000d01947 */ /* 0x000fea0003800000 */
[----:B------:R-:W-:Y:S02]  /*4450*/  IMAD.SHL.U32 R17, R5, 0x20, RZ ;  /* 0x0000002005117824 */ /* 0x000fe400078e00ff */
[----:B------:R-:W-:Y:S02]  /*4460*/  IMAD.SHL.U32 R18, R6, 0x40, RZ ;  /* 0x0000004006127824 */ /* 0x000fe400078e00ff */
[----:B------:R-:W-:Y:S02]  /*4470*/  IMAD.MOV.U32 R20, RZ, RZ, RZ ;  /* 0x000000ffff147224 */ /* 0x000fe400078e00ff */
[----:B------:R-:W-:Y:S02]  /*4480*/  IMAD.U32 R21, RZ, RZ, UR22 ;  /* 0x00000016ff157e24 */ /* 0x000fe4000f8e00ff */
[----:B------:R-:W-:Y:S02]  /*4490*/  IMAD.MOV.U32 R5, RZ, RZ, R11 ;  /* 0x000000ffff057224 */ /* 0x000fe400078e000b */
[----:B------:R-:W-:-:S07]  /*44a0*/  IMAD.MOV.U32 R6, RZ, RZ, R13 ;  /* 0x000000ffff067224 */ /* 0x000fce00078e000d */
.L_x_82:
[----:B------:R-:W0:Y:S01]  /*44b0*/  S2R R16, SR_CgaCtaId ;  /* 0x0000000000107919 */ /* 0x000e220000008800 */
[----:B------:R-:W-:Y:S01]  /*44c0*/  MOV R7, 0x400 ;  /* 0x0000040000077802 */ /* 0x000fe20000000f00 */
[----:B------:R-:W1:Y:S03]  /*44d0*/  @!P3 LDC R15, c[0x0][0x500] ;  /* 0x00014000ff0fbb82 */ /* 0x000e660000000800 */
[----:B0-----:R-:W-:Y:S02]  /*44e0*/  LEA R19, R16, R7, 0x18 ;  /* 0x0000000710137211 */ /* 0x001fe400078ec0ff */
[----:B------:R-:W-:-:S03]  /*44f0*/  SHF.L.U32 R7, R5, 0x1f, RZ ;  /* 0x0000001f05077819 */ /* 0x000fc600000006ff */
[----:B------:R-:W-:-:S04]  /*4500*/  IMAD R16, R6, 0x8, R19 ;  /* 0x0000000806107824 */ /* 0x000fc800078e0213 */
[----:B------:R-:W0:Y:S02]  /*4510*/  SYNCS.PHASECHK.TRANS64.TRYWAIT P1, [R16+URZ+0x128], R7 ;  /* 0x00012807100075a7 */ /* 0x000e24000802017f */
[----:B01----:R-:W-:Y:S05]  /*4520*/  @!P1 BRA `(.L_x_79) ;  /* 0x0000002000609947 */ /* 0x003fea0003800000 */
.L_x_134:
[----:B0-----:R-:W-:Y:S01]  /*4530*/  PRMT R7, R14, 0x9910, RZ ;  /* 0x000099100e077816 */ /* 0x001fe200000000ff */
[----:B------:R0:W-:Y:S03]  /*4540*/  @!P3 SYNCS.ARRIVE.TRANS64 RZ, [R16+URZ], R15 ;  /* 0x0000000f10ffb9a7 */ /* 0x0001e6000800003f */
[----:B------:R-:W-:-:S13]  /*4550*/  ISETP.NE.AND P1, PT, R7, 0x2, PT ;  /* 0x000000020700780c */ /* 0x000fda0003f25270 */
[----:B0-----:R-:W-:Y:S05]  /*4560*/  @P1 BRA `(.L_x_80) ;  /* 0x0000000000041947 */ /* 0x001fea0003800000 */
[----:B------:R-:W-:Y:S01]  /*4570*/  BPT.TRAP 0x1 ;  /* 0x000000040000795c */ /* 0x000fe20000300000 */
.L_x_80:
[----:B------:R-:W-:Y:S05]  /*4580*/  @P0 BRA `(.L_x_81) ;  /* 0x0000000000040947 */ /* 0x000fea0003800000 */
[----:B------:R-:W-:Y:S01]  /*4590*/  BPT.TRAP 0x1 ;  /* 0x000000040000795c */ /* 0x000fe20000300000 */
.L_x_81:
[--C-:B------:R-:W-:Y:S01]  /*45a0*/  IMAD R7, R6, 0x1000, R19.reuse ;  /* 0x0000100006077824 */ /* 0x100fe200078e0213 */
[----:B------:R-:W-:Y:S01]  /*45b0*/  R2UR UR9, R16 ;  /* 0x00000000100972ca */ /* 0x000fe200000e0000 */
[C---:B------:R-:W-:Y:S01]  /*45c0*/  IMAD R19, R6.reuse, 0x800, R19 ;  /* 0x0000080006137824 */ /* 0x040fe200078e0213 */
[----:B------:R-:W-:Y:S01]  /*45d0*/  UIADD3 UR4, UP0, UR20, 0xf0, URZ ;  /* 0x000000f014047890 */ /* 0x000fe2000ff1e03f */
[----:B------:R-:W-:Y:S01]  /*45e0*/  VIADD R21, R21, 0xffffffff ;  /* 0xffffffff15157836 */ /* 0x000fe20000000000 */
[----:B------:R-:W-:Y:S01]  /*45f0*/  R2UR UR5, R7 ;  /* 0x00000000070572ca */ /* 0x000fe200000e0000 */
[----:B------:R-:W-:Y:S01]  /*4600*/  UIADD3 UR24, UP1, UR20, 0x1f0, URZ ;  /* 0x000001f014187890 */ /* 0x000fe2000ff3e03f */
[----:B------:R-:W-:Y:S01]  /*4610*/  R2UR UR8, R19 ;  /* 0x00000000130872ca */ /* 0x000fe200000e0000 */
[----:B------:R-:W-:Y:S01]  /*4620*/  VIADD R6, R6, 0x1 ;  /* 0x0000000106067836 */ /* 0x000fe20000000000 */
[----:B------:R-:W-:Y:S01]  /*4630*/  R2UR UR11, R18 ;  /* 0x00000000120b72ca */ /* 0x000fe200000e0000 */
[----:B------:R-:W-:Y:S01]  /*4640*/  UIADD3.X UR25, URZ, UR21, URZ, UP1, !UPT ;  /* 0x000000153f197290 */ /* 0x000fe20008ffe43f */
[----:B------:R-:W-:Y:S01]  /*4650*/  R2UR UR10, R20 ;  /* 0x00000000140a72ca */ /* 0x000fe200000e0000 */
[----:B------:R-:W-:Y:S01]  /*4660*/  UMOV UR6, 0x0 ;  /* 0x0000000000067882 */ /* 0x000fe20000000000 */
[----:B------:R-:W-:Y:S01]  /*4670*/  R2UR UR12, R4 ;  /* 0x00000000040c72ca */ /* 0x000fe200000e0000 */
[----:B------:R-:W-:Y:S01]  /*4680*/  UMOV UR7, 0x10000000 ;  /* 0x1000000000077882 */ /* 0x000fe20000000000 */
[----:B------:R-:W-:Y:S01]  /*4690*/  R2UR UR19, R17 ;  /* 0x00000000111372ca */ /* 0x000fe200000e0000 */
[----:B------:R-:W-:Y:S01]  /*46a0*/  VIADD R20, R20, 0x40 ;  /* 0x0000004014147836 */ /* 0x000fe20000000000 */
[----:B------:R-:W-:Y:S01]  /*46b0*/  ISETP.GT.AND P4, PT, R21, 0x1, PT ;  /* 0x000000011500780c */ /* 0x000fe20003f84270 */
[----:B------:R-:W-:Y:S01]  /*46c0*/  UIADD3 UR14, UR5, 0x380, URZ ;  /* 0x00000380050e7890 */ /* 0x000fe2000fffe03f */
[----:B------:R-:W-:Y:S01]  /*46d0*/  ISETP.NE.AND P1, PT, R6, 0x25, PT ;  /* 0x000000250600780c */ /* 0x000fe20003f25270 */
[----:B------:R-:W-:-:S02]  /*46e0*/  UIADD3.X UR5, URZ, UR21, URZ, UP0, !UPT ;  /* 0x000000153f057290 */ /* 0x000fc400087fe43f */
[----:B------:R-:W-:Y:S01]  /*46f0*/  UIADD3 UR15, UR8, 0x25380, URZ ;  /* 0x00025380080f7890 */ /* 0x000fe2000fffe03f */
[----:B------:R-:W-:Y:S02]  /*4700*/  SEL R16, RZ, 0x1, P1 ;  /* 0x00000001ff107807 */ /* 0x000fe40000800000 */
[----:B------:R-:W-:Y:S01]  /*4710*/  UMOV UR8, UR14 ;  /* 0x0000000e00087c82 */ /* 0x000fe20008000000 */
[----:B------:R-:W-:Y:S02]  /*4720*/  SEL R6, R6, RZ, P1 ;  /* 0x000000ff06067207 */ /* 0x000fe40000800000 */
[----:B------:R-:W-:Y:S01]  /*4730*/  LOP3.LUT R5, R5, R16, RZ, 0x3c, !PT ;  /* 0x0000001005057212 */ /* 0x000fe200078e3cff */
[----:B------:R0:W-:Y:S02]  /*4740*/  UTMALDG.3D [UR8], [UR4], desc[UR6] ;  /* 0x00000608040075b4 */ /* 0x0001e40008011000 */
[----:B0-----:R-:W-:Y:S01]  /*4750*/  UMOV UR8, UR15 ;  /* 0x0000000f00087c82 */ /* 0x001fe20008000000 */
[----:B------:R-:W-:-:S02]  /*4760*/  UMOV UR11, UR19 ;  /* 0x00000013000b7c82 */ /* 0x000fc40008000000 */
[----:B------:R0:W-:Y:S02]  /*4770*/  UTMALDG.3D [UR8], [UR24], desc[UR6] ;  /* 0x00000608180075b4 */ /* 0x0001e40008011000 */
[----:B0-----:R-:W-:Y:S05]  /*4780*/  @P4 BRA `(.L_x_82) ;  /* 0xfffffffc00484947 */ /* 0x001fea000383ffff */
.L_x_78:
[----:B------:R-:W-:Y:S05]  /*4790*/  BSYNC B1 ;  /* 0x0000000000017941 */ /* 0x000fea0003800000 */
.L_x_77:
[----:B------:R-:W-:Y:S01]  /*47a0*/  LOP3.LUT P5, RZ, R12, 0xff, RZ, 0xc0, !PT ;  /* 0x000000ff0cff7812 */ /* 0x000fe200078ac0ff */
[----:B------:R-:W-:Y:S01]  /*47b0*/  VIADD R13, R13, UR13 ;  /* 0x0000000d0d0d7c36 */ /* 0x000fe20008000000 */
[----:B------:R-:W-:Y:S01]  /*47c0*/  ULDC.64 UR4, c[0x0][0x650] ;  /* 0x0001940000047ab9 */ /* 0x000fe20000000a00 */
[----:B------:R-:W-:Y:S01]  /*47d0*/  IMAD.U32 R12, RZ, RZ, UR13 ;  /* 0x0000000dff0c7e24 */ /* 0x000fe2000f8e00ff */
[----:B------:R-:W-:Y:S01]  /*47e0*/  UISETP.GE.U32.AND UP0, UPT, UR13, 0x25, UPT ;  /* 0x000000250d00788c */ /* 0x000fe2000bf06070 */
[C---:B------:R-:W-:Y:S01]  /*47f0*/  IMAD.WIDE.U32 R4, R13.reuse, -0x45306eb3, RZ ;  /* 0xbacf914d0d047825 */ /* 0x040fe200078e00ff */
[----:B------:R-:W-:Y:S01]  /*4800*/  ISETP.GT.U32.AND P1, PT, R13, 0x24, PT ;  /* 0x000000240d00780c */ /* 0x000fe20003f24070 */
[----:B------:R-:W-:Y:S03]  /*4810*/  BSSY B1, `(.L_x_83) ;  /* 0x000006d000017945 */ /* 0x000fe60003800000 */
[----:B------:R-:W-:-:S02]  /*4820*/  ISETP.LT.U32.AND P1, PT, R12, 0x25, P1 ;  /* 0x000000250c00780c */ /* 0x000fc40000f21070 */
[----:B------:R-:W-:Y:S01]  /*4830*/  PLOP3.LUT P4, PT, PT, PT, UP0, 0x80, 0x0 ;  /* 0x000000000000781c */ /* 0x000fe20003f8f008 */
[----:B------:R-:W0:Y:S01]  /*4840*/  @P5 S2R R7, SR_CgaCtaId ;  /* 0x0000000000075919 */ /* 0x000e220000008800 */
[----:B------:R-:W-:Y:S02]  /*4850*/  SEL R4, RZ, 0x1, !P1 ;  /* 0x00000001ff047807 */ /* 0x000fe40004800000 */
[----:B------:R-:W-:Y:S02]  /*4860*/  IADD3 R8, P1, R8, R2, RZ ;  /* 0x0000000208087210 */ /* 0x000fe40007f3e0ff */
[----:B------:R-:W-:Y:S02]  /*4870*/  @P5 MOV R6, 0x400 ;  /* 0x0000040000065802 */ /* 0x000fe40000000f00 */
[----:B------:R-:W-:Y:S01]  /*4880*/  LOP3.LUT R11, R11, R4, RZ, 0x3c, !PT ;  /* 0x000000040b0b7212 */ /* 0x000fe200078e3cff */
[----:B------:R-:W-:Y:S01]  /*4890*/  IMAD.X R9, R9, 0x1, R10, P1 ;  /* 0x0000000109097824 */ /* 0x000fe200008e060a */
[----:B------:R-:W-:-:S02]  /*48a0*/  ISETP.GE.U32.AND P1, PT, R8, UR4, PT ;  /* 0x0000000408007c0c */ /* 0x000fc4000bf26070 */
[----:B------:R-:W-:Y:S02]  /*48b0*/  PRMT R12, RZ, 0x7610, R12 ;  /* 0x00007610ff0c7816 */ /* 0x000fe4000000000c */
[----:B------:R-:W-:Y:S02]  /*48c0*/  ISETP.GE.U32.AND.EX P1, PT, R9, UR5, PT, P1 ;  /* 0x0000000509007c0c */ /* 0x000fe4000bf26110 */
[----:B0-----:R-:W-:Y:S01]  /*48d0*/  @P5 LEA R6, R7, R6, 0x18 ;  /* 0x0000000607065211 */ /* 0x001fe200078ec0ff */
[----:B------:R-:W-:-:S03]  /*48e0*/  IMAD.IADD R7, R13, 0x1, -R5 ;  /* 0x000000010d077824 */ /* 0x000fc600078e0a05 */
[----:B------:R0:W-:Y:S02]  /*48f0*/  @P5 SYNCS.ARRIVE.TRANS64.A1T0 RZ, [R6+URZ+0x288], RZ ;  /* 0x000288ff06ff59a7 */ /* 0x0001e4000810003f */
[----:B------:R-:W-:Y:S01]  /*4900*/  LEA.HI R7, R7, R5, RZ, 0x1f ;  /* 0x0000000507077211 */ /* 0x000fe200078ff8ff */
[----:B------:R-:W-:-:S03]  /*4910*/  IMAD.MOV.U32 R5, RZ, RZ, -0x1 ;  /* 0xffffffffff057424 */ /* 0x000fc600078e00ff */
[--C-:B------:R-:W-:Y:S01]  /*4920*/  SHF.R.U32.HI R4, RZ, 0x5, R7.reuse ;  /* 0x00000005ff047819 */ /* 0x100fe20000011607 */
[----:B0-----:R-:W-:Y:S01]  /*4930*/  IMAD.MOV.U32 R6, RZ, RZ, -0x1 ;  /* 0xffffffffff067424 */ /* 0x001fe200078e00ff */
[----:B------:R-:W-:Y:S02]  /*4940*/  PRMT R7, RZ, 0x7610, R7 ;  /* 0x00007610ff077816 */ /* 0x000fe40000000007 */
[----:B------:R-:W-:Y:S01]  /*4950*/  @P4 LOP3.LUT R11, R11, 0x1, R4, 0x78, !PT ;  /* 0x000000010b0b4812 */ /* 0x000fe200078e7804 */
[----:B------:R-:W-:Y:S02]  /*4960*/  IMAD R13, R4, -0x25, R13 ;  /* 0xffffffdb040d7824 */ /* 0x000fe400078e020d */
[----:B------:R-:W-:Y:S01]  /*4970*/  IMAD.MOV.U32 R4, RZ, RZ, -0x1 ;  /* 0xffffffffff047424 */ /* 0x000fe200078e00ff */
[----:B------:R-:W-:Y:S06]  /*4980*/  @P1 BRA `(.L_x_84) ;  /* 0x0000000400541947 */ /* 0x000fec0003800000 */
[----:B------:R-:W0:Y:S01]  /*4990*/  S2R R17, SR_CTAID.X ;  /* 0x0000000000117919 */ /* 0x000e220000002500 */
[----:B------:R-:W-:Y:S01]  /*49a0*/  ULDC.64 UR4, c[0x0][0x628] ;  /* 0x00018a0000047ab9 */ /* 0x000fe20000000a00 */
[----:B------:R-:W1:Y:S01]  /*49b0*/  LDC R18, c[0x0][0x144] ;  /* 0x00005100ff127b82 */ /* 0x000e620000000800 */
[----:B------:R-:W-:Y:S01]  /*49c0*/  ISETP.NE.U32.AND P1, PT, RZ, UR4, PT ;  /* 0x00000004ff007c0c */ /* 0x000fe2000bf25070 */
[----:B------:R-:W2:Y:S01]  /*49d0*/  S2R R15, SR_CTAID.Y ;  /* 0x00000000000f7919 */ /* 0x000ea20000002600 */
[----:B------:R-:W-:Y:S01]  /*49e0*/  ULDC UR6, c[0x0][0x150] ;  /* 0x0000540000067ab9 */ /* 0x000fe20000000800 */
[----:B------:R-:W-:Y:S01]  /*49f0*/  ULDC UR7, c[0x0][0x630] ;  /* 0x00018c0000077ab9 */ /* 0x000fe20000000800 */
[----:B------:R-:W-:Y:S01]  /*4a00*/  ISETP.NE.AND.EX P1, PT, RZ, UR5, PT, P1 ;  /* 0x00000005ff007c0c */ /* 0x000fe2000bf25310 */
[----:B------:R-:W-:Y:S01]  /*4a10*/  IMAD.MOV.U32 R4, RZ, RZ, R8 ;  /* 0x000000ffff047224 */ /* 0x000fe200078e0008 */
[----:B0-----:R-:W-:-:S05]  /*4a20*/  I2FP.F32.U32 R5, R17 ;  /* 0x0000001100057245 */ /* 0x001fca0000201000 */
[----:B------:R-:W-:Y:S01]  /*4a30*/  FMUL R20, R5, UR6 ;  /* 0x0000000605147c20 */ /* 0x000fe20008400000 */
[----:B------:R-:W-:-:S05]  /*4a40*/  IMAD.MOV.U32 R5, RZ, RZ, R9 ;  /* 0x000000ffff057224 */ /* 0x000fca00078e0009 */
[----:B--2---:R-:W-:Y:S05]  /*4a50*/  @!P1 BRA `(.L_x_85) ;  /* 0x0000000000289947 */ /* 0x004fea0003800000 */
[----:B------:R-:W-:Y:S02]  /*4a60*/  ULDC UR6, c[0x0][0x634] ;  /* 0x00018d0000067ab9 */ /* 0x000fe40000000800 */
[----:B------:R-:W-:-:S05]  /*4a70*/  IADD3 R5, P1, R8, UR6, RZ ;  /* 0x0000000608057c10 */ /* 0x000fca000ff3e0ff */
[----:B------:R-:W-:-:S04]  /*4a80*/  IMAD.X R19, RZ, RZ, R9, P1 ;  /* 0x000000ffff137224 */ /* 0x000fc800008e0609 */
[----:B------:R-:W-:-:S04]  /*4a90*/  IMAD.WIDE.U32 R6, R19, UR4, RZ ;  /* 0x0000000413067c25 */ /* 0x000fc8000f8e00ff */
[----:B------:R-:W-:-:S04]  /*4aa0*/  IMAD.WIDE.U32 R6, P1, R5, UR5, R6 ;  /* 0x0000000505067c25 */ /* 0x000fc8000f820006 */
[----:B------:R-:W-:-:S04]  /*4ab0*/  IMAD.WIDE.U32 R4, R5, UR4, RZ ;  /* 0x0000000405047c25 */ /* 0x000fc8000f8e00ff */
[----:B------:R-:W-:Y:S01]  /*4ac0*/  IMAD.MOV.U32 R4, RZ, RZ, R7 ;  /* 0x000000ffff047224 */ /* 0x000fe200078e0007 */
[----:B------:R-:W-:Y:S01]  /*4ad0*/  IADD3 RZ, P4, R5, R6, RZ ;  /* 0x0000000605ff7210 */ /* 0x000fe20007f9e0ff */
[----:B------:R-:W-:-:S04]  /*4ae0*/  IMAD.X R5, RZ, RZ, RZ, P1 ;  /* 0x000000ffff057224 */ /* 0x000fc800008e06ff */
[----:B------:R-:W-:-:S08]  /*4af0*/  IMAD.WIDE.U32.X R4, R19, UR5, R4, P4 ;  /* 0x0000000513047c25 */ /* 0x000fd0000a0e0404 */
.L_x_85:
[--C-:B------:R-:W-:Y:S01]  /*4b00*/  SHF.R.U64 R16, R4, UR7, R5.reuse ;  /* 0x0000000704107c19 */ /* 0x100fe20008001205 */
[----:B------:R-:W0:Y:S01]  /*4b10*/  F2I.U32.TRUNC.NTZ R20, R20 ;  /* 0x0000001400147305 */ /* 0x000e22000020f000 */
[----:B------:R-:W-:Y:S01]  /*4b20*/  SHF.R.U32.HI R4, RZ, UR7, R5 ;  /* 0x00000007ff047c19 */ /* 0x000fe20008011605 */
[----:B------:R-:W-:Y:S01]  /*4b30*/  ULDC.64 UR4, c[0x0][0x620] ;  /* 0x0001880000047ab9 */ /* 0x000fe20000000a00 */
[----:B------:R-:W-:Y:S01]  /*4b40*/  IADD3 R7, P1, RZ, -R16, RZ ;  /* 0x80000010ff077210 */ /* 0x000fe20007f3e0ff */
[----:B------:R-:W-:Y:S01]  /*4b50*/  IMAD.MOV.U32 R5, RZ, RZ, R9 ;  /* 0x000000ffff057224 */ /* 0x000fe200078e0009 */
[----:B------:R-:W-:-:S03]  /*4b60*/  ULDC.64 UR6, c[0x0][0x640] ;  /* 0x0001900000067ab9 */ /* 0x000fc60000000a00 */
[----:B------:R-:W-:Y:S01]  /*4b70*/  IMAD.X R4, RZ, RZ, ~R4, P1 ;  /* 0x000000ffff047224 */ /* 0x000fe200008e0e04 */
[----:B------:R-:W-:-:S03]  /*4b80*/  ISETP.NE.U32.AND P1, PT, RZ, UR6, PT ;  /* 0x00000006ff007c0c */ /* 0x000fc6000bf25070 */
[----:B------:R-:W-:Y:S01]  /*4b90*/  IMAD R6, R4, UR4, RZ ;  /* 0x0000000404067c24 */ /* 0x000fe2000f8e02ff */
[----:B------:R-:W-:Y:S01]  /*4ba0*/  ISETP.NE.AND.EX P1, PT, RZ, UR7, PT, P1 ;  /* 0x00000007ff007c0c */ /* 0x000fe2000bf25310 */
[----:B------:R-:W-:-:S04]  /*4bb0*/  IMAD.MOV.U32 R4, RZ, RZ, R8 ;  /* 0x000000ffff047224 */ /* 0x000fc800078e0008 */
[----:B------:R-:W-:Y:S01]  /*4bc0*/  IMAD.WIDE.U32 R4, R7, UR4, R4 ;  /* 0x0000000407047c25 */ /* 0x000fe2000f8e0004 */
[----:B------:R-:W-:-:S03]  /*4bd0*/  ULDC UR4, c[0x0][0x618] ;  /* 0x0001860000047ab9 */ /* 0x000fc60000000800 */
[----:B------:R-:W-:Y:S01]  /*4be0*/  IMAD R7, R7, UR5, R6 ;  /* 0x0000000507077c24 */ /* 0x000fe2000f8e0206 */
[----:B------:R-:W-:Y:S01]  /*4bf0*/  ULDC UR5, c[0x0][0x154] ;  /* 0x0000550000057ab9 */ /* 0x000fe20000000800 */
[----:B0-----:R-:W-:Y:S02]  /*4c00*/  IMAD.MOV R6, RZ, RZ, -R20 ;  /* 0x000000ffff067224 */ /* 0x001fe400078e0a14 */
[----:B------:R-:W-:Y:S01]  /*4c10*/  IMAD.IADD R5, R5, 0x1, R7 ;  /* 0x0000000105057824 */ /* 0x000fe200078e0207 */
[----:B------:R-:W0:Y:S01]  /*4c20*/  LDC R20, c[0x0][0x148] ;  /* 0x00005200ff147b82 */ /* 0x000e220000000800 */
[----:B-1----:R-:W-:Y:S01]  /*4c30*/  IMAD R17, R18, R6, R17 ;  /* 0x0000000612117224 */ /* 0x002fe200078e0211 */
[----:B------:R-:W-:Y:S02]  /*4c40*/  I2FP.F32.U32 R6, R15 ;  /* 0x0000000f00067245 */ /* 0x000fe40000201000 */
[--C-:B------:R-:W-:Y:S02]  /*4c50*/  SHF.R.U64 R18, R4, UR4, R5.reuse ;  /* 0x0000000404127c19 */ /* 0x100fe40008001205 */
[----:B------:R-:W-:Y:S01]  /*4c60*/  SHF.R.U32.HI R5, RZ, UR4, R5 ;  /* 0x00000004ff057c19 */ /* 0x000fe20008011605 */
[----:B------:R-:W-:Y:S01]  /*4c70*/  FMUL R6, R6, UR5 ;  /* 0x0000000506067c20 */ /* 0x000fe20008400000 */
[----:B------:R-:W-:-:S02]  /*4c80*/  ULDC UR4, c[0x0][0x608] ;  /* 0x0001820000047ab9 */ /* 0x000fc40000000800 */
[--C-:B------:R-:W-:Y:S01]  /*4c90*/  SHF.R.U64 R22, R18, UR4, R5.reuse ;  /* 0x0000000412167c19 */ /* 0x100fe20008001205 */
[----:B------:R1:W2:Y:S01]  /*4ca0*/  F2I.U32.TRUNC.NTZ R23, R6 ;  /* 0x0000000600177305 */ /* 0x0002a2000020f000 */
[----:B------:R-:W-:Y:S01]  /*4cb0*/  SHF.R.U32.HI R5, RZ, UR4, R5 ;  /* 0x00000004ff057c19 */ /* 0x000fe20008011605 */
[----:B------:R-:W-:-:S03]  /*4cc0*/  ULDC UR4, c[0x0][0x658] ;  /* 0x0001960000047ab9 */ /* 0x000fc60000000800 */
[--C-:B------:R-:W-:Y:S02]  /*4cd0*/  SHF.R.U64 R19, R22, UR4, R5.reuse ;  /* 0x0000000416137c19 */ /* 0x100fe40008001205 */
[----:B------:R-:W-:-:S03]  /*4ce0*/  SHF.R.U32.HI R21, RZ, UR4, R5 ;  /* 0x00000004ff157c19 */ /* 0x000fc60008011605 */
[----:B------:R-:W-:Y:S02]  /*4cf0*/  IMAD.MOV.U32 R4, RZ, RZ, R19 ;  /* 0x000000ffff047224 */ /* 0x000fe400078e0013 */
[----:B------:R-:W-:Y:S01]  /*4d00*/  IMAD.MOV.U32 R5, RZ, RZ, R21 ;  /* 0x000000ffff057224 */ /* 0x000fe200078e0015 */
[----:B-1----:R-:W-:Y:S06]  /*4d10*/  @!P1 BRA `(.L_x_86) ;  /* 0x0000000000289947 */ /* 0x002fec0003800000 */
        /* <DEDUP_REMOVED lines=10> */
.L_x_86:
[----:B------:R-:W-:Y:S01]  /*4dc0*/  ULDC UR4, c[0x0][0x648] ;  /* 0x0001920000047ab9 */ /* 0x000fe20000000800 */
[----:B--2---:R-:W-:Y:S01]  /*4dd0*/  IMAD.MOV R23, RZ, RZ, -R23 ;  /* 0x000000ffff177224 */ /* 0x004fe200078e0a17 */
[----:B------:R-:W-:Y:S01]  /*4de0*/  SHF.R.U64 R5, R4, UR4, R5 ;  /* 0x0000000404057c19 */ /* 0x000fe20008001205 */
[----:B------:R-:W-:Y:S01]  /*4df0*/  ULDC UR4, c[0x0][0x638] ;  /* 0x00018e0000047ab9 */ /* 0x000fe20000000800 */
[----:B------:R-:W-:Y:S01]  /*4e00*/  LOP3.LUT R4, R22, UR17, RZ, 0xc0, !PT ;  /* 0x0000001116047c12 */ /* 0x000fe2000f8ec0ff */
[----:B0-----:R-:W-:Y:S01]  /*4e10*/  @P2 IMAD R17, R20, R23, R15 ;  /* 0x0000001714112224 */ /* 0x001fe200078e020f */
[----:B------:R-:W-:Y:S01]  /*4e20*/  LOP3.LUT R18, R18, UR16, RZ, 0xc0, !PT ;  /* 0x0000001012127c12 */ /* 0x000fe2000f8ec0ff */
[----:B------:R-:W-:Y:S01]  /*4e30*/  IMAD.MOV R6, RZ, RZ, -R5 ;  /* 0x000000ffff067224 */ /* 0x000fe200078e0a05 */
[----:B------:R-:W-:Y:S01]  /*4e40*/  ULDC UR5, c[0x0][0x610] ;  /* 0x0001840000057ab9 */ /* 0x000fe20000000800 */
[----:B------:R-:W-:Y:S02]  /*4e50*/  IMAD R4, R5, UR18, R4 ;  /* 0x0000001205047c24 */ /* 0x000fe4000f8e0204 */
[----:B------:R-:W-:Y:S01]  /*4e60*/  IMAD R19, R6, UR4, R19 ;  /* 0x0000000406137c24 */ /* 0x000fe2000f8e0213 */
[----:B------:R-:W-:Y:S01]  /*4e70*/  ULDC UR4, c[0x0][0x600] ;  /* 0x0001800000047ab9 */ /* 0x000fe20000000800 */
[----:B------:R-:W-:-:S02]  /*4e80*/  IMAD R17, R4, UR5, R17 ;  /* 0x0000000504117c24 */ /* 0x000fc4000f8e0211 */
[----:B------:R-:W-:Y:S02]  /*4e90*/  IMAD R6, R19, UR4, R18 ;  /* 0x0000000413067c24 */ /* 0x000fe4000f8e0212 */
[----:B------:R-:W-:Y:S02]  /*4ea0*/  IMAD.MOV.U32 R7, RZ, RZ, 0x1 ;  /* 0x00000001ff077424 */ /* 0x000fe400078e00ff */
[----:B------:R-:W-:Y:S01]  /*4eb0*/  IMAD.MOV.U32 R4, RZ, RZ, R16 ;  /* 0x000000ffff047224 */ /* 0x000fe200078e0010 */
[----:B------:R-:W-:Y:S02]  /*4ec0*/  SEL R5, R6, R17, !P2 ;  /* 0x0000001106057207 */ /* 0x000fe40005000000 */
[----:B------:R-:W-:-:S07]  /*4ed0*/  SEL R6, R17, R6, !P2 ;  /* 0x0000000611067207 */ /* 0x000fce0005000000 */
.L_x_84:
[----:B------:R-:W-:Y:S05]  /*4ee0*/  BSYNC B1 ;  /* 0x0000000000017941 */ /* 0x000fea0003800000 */
.L_x_83:
[----:B------:R-:W-:-:S13]  /*4ef0*/  LOP3.LUT P1, RZ, R7, 0xff, RZ, 0xc0, !PT ;  /* 0x000000ff07ff7812 */ /* 0x000fda000782c0ff */
[----:B------:R-:W-:Y:S05]  /*4f00*/  @P1 BRA `(.L_x_87) ;  /* 0xfffffff400341947 */ /* 0x000fea000383ffff */
[----:B------:R-:W-:Y:S05]  /*4f10*/  BSYNC B0 ;  /* 0x0000000000007941 */ /* 0x000fea0003800000 */
.L_x_75:
[----:B------:R-:W-:-:S03]  /*4f20*/  UMOV UR4, 0xffffffff ;  /* 0xffffffff00047882 */ /* 0x000fc60000000000 */
[----:B------:R-:W-:Y:S05]  /*4f30*/  BRA.DIV UR4, `(.L_x_88) ;  /* 0x0000001604f07947 */ /* 0x000fea000b800000 */
[----:B------:R-:W-:-:S13]  /*4f40*/  ELECT P0, URZ, PT ;  /* 0x00000000003f782f */ /* 0x000fda0003800000 */
.L_x_137:
[----:B------:R-:W-:Y:S04]  /*4f50*/  BSSY B0, `(.L_x_89) ;  /* 0x0000154000007945 */ /* 0x000fe80003800000 */
[----:B------:R-:W-:Y:S05]  /*4f60*/  @!P0 BRA `(.L_x_90) ;  /* 0x0000001400488947 */ /* 0x000fea0003800000 */
[----:B------:R-:W-:-:S04]  /*4f70*/  LOP3.LUT R0, R0, 0x2, RZ, 0xfc, !PT ;  /* 0x0000000200007812 */ /* 0x000fc800078efcff */
[----:B------:R-:W-:-:S13]  /*4f80*/  ISETP.NE.AND P0, PT, R0, 0x3, PT ;  /* 0x000000030000780c */ /* 0x000fda0003f05270 */
[----:B------:R-:W-:Y:S05]  /*4f90*/  @!P0 BRA `(.L_x_91) ;  /* 0x0000000000048947 */ /* 0x000fea0003800000 */
[----:B------:R-:W-:Y:S01]  /*4fa0*/  BPT.TRAP 0x1 ;  /* 0x000000040000795c */ /* 0x000fe20000300000 */
.L_x_91:
[----:B------:R-:W0:Y:S01]  /*4fb0*/  S2R R3, SR_CgaCtaId ;  /* 0x0000000000037919 */ /* 0x000e220000008800 */
[----:B------:R-:W-:-:S04]  /*4fc0*/  MOV R0, 0x400 ;  /* 0x0000040000007802 */ /* 0x000fc80000000f00 */
[----:B0-----:R-:W-:Y:S02]  /*4fd0*/  LEA R0, R3, R0, 0x18 ;  /* 0x0000000003007211 */ /* 0x001fe400078ec0ff */
[----:B------:R-:W-:-:S03]  /*4fe0*/  SHF.L.U32 R3, R11, 0x1f, RZ ;  /* 0x0000001f0b037819 */ /* 0x000fc600000006ff */
[----:B------:R-:W-:-:S04]  /*4ff0*/  VIADD R0, R0, 0x128 ;  /* 0x0000012800007836 */ /* 0x000fc80000000000 */
[C---:B------:R-:W-:Y:S02]  /*5000*/  IMAD R6, R13.reuse, 0x8, R0 ;  /* 0x000000080d067824 */ /* 0x040fe400078e0200 */
[----:B------:R-:W-:Y:S02]  /*5010*/  VIADD R13, R13, 0x1 ;  /* 0x000000010d0d7836 */ /* 0x000fe40000000000 */
[----:B------:R-:W0:Y:S03]  /*5020*/  SYNCS.PHASECHK.TRANS64.TRYWAIT P0, [R6+URZ], R3 ;  /* 0x00000003060075a7 */ /* 0x000e26000800017f */
[----:B------:R-:W-:-:S04]  /*5030*/  ISETP.NE.AND P1, PT, R13, 0x25, PT ;  /* 0x000000250d00780c */ /* 0x000fc80003f25270 */
[----:B------:R-:W-:Y:S02]  /*5040*/  SEL R2, RZ, 0x1, P1 ;  /* 0x00000001ff027807 */ /* 0x000fe40000800000 */
[----:B------:R-:W-:Y:S02]  /*5050*/  SEL R13, R13, RZ, P1 ;  /* 0x000000ff0d0d7207 */ /* 0x000fe40000800000 */
[----:B------:R-:W-:-:S03]  /*5060*/  LOP3.LUT R8, R11, R2, RZ, 0x3c, !PT ;  /* 0x000000020b087212 */ /* 0x000fc600078e3cff */
[----:B------:R-:W-:Y:S01]  /*5070*/  IMAD R7, R13, 0x8, R0 ;  /* 0x000000080d077824 */ /* 0x000fe200078e0200 */
[----:B------:R-:W-:Y:S01]  /*5080*/  SHF.L.U32 R4, R8, 0x1f, RZ ;  /* 0x0000001f08047819 */ /* 0x000fe200000006ff */
[----:B0-----:R-:W-:Y:S06]  /*5090*/  @!P0 BRA `(.L_x_92) ;  /* 0x0000001400bc8947 */ /* 0x001fec0003800000 */
.L_x_138:
[----:B------:R-:W1:Y:S01]  /*50a0*/  SYNCS.PHASECHK.TRANS64.TRYWAIT P0, [R7+URZ], R4 ;  /* 0x00000004070075a7 */ /* 0x000e62000800017f */
[----:B------:R-:W-:-:S05]  /*50b0*/  VIADD R2, R13, 0x1 ;  /* 0x000000010d027836 */ /* 0x000fca0000000000 */
[----:B------:R-:W-:-:S04]  /*50c0*/  ISETP.NE.AND P1, PT, R2, 0x25, PT ;  /* 0x000000250200780c */ /* 0x000fc80003f25270 */
[----:B0-----:R-:W-:Y:S02]  /*50d0*/  SEL R3, RZ, 0x1, P1 ;  /* 0x00000001ff037807 */ /* 0x001fe40000800000 */
[----:B------:R-:W-:Y:S02]  /*50e0*/  SEL R9, R2, RZ, P1 ;  /* 0x000000ff02097207 */ /* 0x000fe40000800000 */
[----:B------:R-:W-:-:S03]  /*50f0*/  LOP3.LUT R8, R8, R3, RZ, 0x3c, !PT ;  /* 0x0000000308087212 */ /* 0x000fc600078e3cff */
[----:B------:R-:W-:Y:S01]  /*5100*/  IMAD R6, R9, 0x8, R0 ;  /* 0x0000000809067824 */ /* 0x000fe200078e0200 */
[----:B------:R-:W-:Y:S01]  /*5110*/  SHF.L.U32 R5, R8, 0x1f, RZ ;  /* 0x0000001f08057819 */ /* 0x000fe200000006ff */
[----:B-1----:R-:W-:Y:S06]  /*5120*/  @!P0 BRA `(.L_x_93) ;  /* 0x0000001400ac8947 */ /* 0x002fec0003800000 */
.L_x_139:
[----:B------:R-:W1:Y:S01]  /*5130*/  SYNCS.PHASECHK.TRANS64.TRYWAIT P0, [R6+URZ], R5 ;  /* 0x00000005060075a7 */ /* 0x000e62000800017f */
[----:B------:R-:W-:-:S05]  /*5140*/  VIADD R2, R9, 0x1 ;  /* 0x0000000109027836 */ /* 0x000fca0000000000 */
[----:B------:R-:W-:-:S04]  /*5150*/  ISETP.NE.AND P1, PT, R2, 0x25, PT ;  /* 0x000000250200780c */ /* 0x000fc80003f25270 */
[----:B------:R-:W-:Y:S02]  /*5160*/  SEL R3, RZ, 0x1, P1 ;  /* 0x00000001ff037807 */ /* 0x000fe40000800000 */
[----:B0-----:R-:W-:Y:S02]  /*5170*/  SEL R7, R2, RZ, P1 ;  /* 0x000000ff02077207 */ /* 0x001fe40000800000 */
[----:B------:R-:W-:-:S03]  /*5180*/  LOP3.LUT R8, R8, R3, RZ, 0x3c, !PT ;  /* 0x0000000308087212 */ /* 0x000fc600078e3cff */
[----:B------:R-:W-:Y:S01]  /*5190*/  IMAD R9, R7, 0x8, R0 ;  /* 0x0000000807097824 */ /* 0x000fe200078e0200 */
[----:B------:R-:W-:Y:S01]  /*51a0*/  SHF.L.U32 R4, R8, 0x1f, RZ ;  /* 0x0000001f08047819 */ /* 0x000fe200000006ff */
[----:B-1----:R-:W-:Y:S06]  /*51b0*/  @!P0 BRA `(.L_x_94) ;  /* 0x00000014009c8947 */ /* 0x002fec0003800000 */
.L_x_140:
[----:B------:R-:W1:Y:S01]  /*51c0*/  SYNCS.PHASECHK.TRANS64.TRYWAIT P0, [R9+URZ], R4 ;  /* 0x00000004090075a7 */ /* 0x000e62000800017f */
[----:B------:R-:W-:-:S05]  /*51d0*/  VIADD R2, R7, 0x1 ;  /* 0x0000000107027836 */ /* 0x000fca0000000000 */
[----:B------:R-:W-:-:S04]  /*51e0*/  ISETP.NE.AND P1, PT, R2, 0x25, PT ;  /* 0x000000250200780c */ /* 0x000fc80003f25270 */
[----:B------:R-:W-:Y:S02]  /*51f0*/  SEL R3, RZ, 0x1, P1 ;  /* 0x00000001ff037807 */ /* 0x000fe40000800000 */
[----:B------:R-:W-:Y:S02]  /*5200*/  SEL R7, R2, RZ, P1 ;  /* 0x000000ff02077207 */ /* 0x000fe40000800000 */
[----:B------:R-:W-:-:S03]  /*5210*/  LOP3.LUT R8, R8, R3, RZ, 0x3c, !PT ;  /* 0x0000000308087212 */ /* 0x000fc600078e3cff */
[----:B0-----:R-:W-:Y:S01]  /*5220*/  IMAD R6, R7, 0x8, R0 ;  /* 0x0000000807067824 */ /* 0x001fe200078e0200 */
[----:B------:R-:W-:Y:S01]  /*5230*/  SHF.L.U32 R5, R8, 0x1f, RZ ;  /* 0x0000001f08057819 */ /* 0x000fe200000006ff */
[----:B-1----:R-:W-:Y:S06]  /*5240*/  @!P0 BRA `(.L_x_95) ;  /* 0x00000014008c8947 */ /* 0x002fec0003800000 */
.L_x_141:
        /* <DEDUP_REMOVED lines=9> */
.L_x_142:
        /* <DEDUP_REMOVED lines=9> */
.L_x_143:
        /* <DEDUP_REMOVED lines=9> */
.L_x_144:
        /* <DEDUP_REMOVED lines=9> */
.L_x_145:
        /* <DEDUP_REMOVED lines=9> */
.L_x_146:
        /* <DEDUP_REMOVED lines=9> */
.L_x_147:
        /* <DEDUP_REMOVED lines=9> */
.L_x_148:
        /* <DEDUP_REMOVED lines=9> */
.L_x_149:
        /* <DEDUP_REMOVED lines=9> */
.L_x_150:
        /* <DEDUP_REMOVED lines=9> */
.L_x_151:
        /* <DEDUP_REMOVED lines=9> */
.L_x_152:
        /* <DEDUP_REMOVED lines=9> */
.L_x_153:
        /* <DEDUP_REMOVED lines=9> */
.L_x_154:
        /* <DEDUP_REMOVED lines=9> */
.L_x_155:
        /* <DEDUP_REMOVED lines=9> */
.L_x_156:
        /* <DEDUP_REMOVED lines=9> */
.L_x_157:
        /* <DEDUP_REMOVED lines=9> */
.L_x_158:
        /* <DEDUP_REMOVED lines=9> */
.L_x_159:
        /* <DEDUP_REMOVED lines=9> */
.L_x_160:
        /* <DEDUP_REMOVED lines=9> */
.L_x_161:
        /* <DEDUP_REMOVED lines=9> */
.L_x_162:
        /* <DEDUP_REMOVED lines=9> */
.L_x_163:
        /* <DEDUP_REMOVED lines=9> */
.L_x_164:
        /* <DEDUP_REMOVED lines=9> */
.L_x_165:
        /* <DEDUP_REMOVED lines=9> */
.L_x_166:
        /* <DEDUP_REMOVED lines=9> */
.L_x_167:
        /* <DEDUP_REMOVED lines=9> */
.L_x_168:
        /* <DEDUP_REMOVED lines=9> */
.L_x_169:
        /* <DEDUP_REMOVED lines=9> */
.L_x_170:
[----:B------:R-:W1:Y:S01]  /*62a0*/  SYNCS.PHASECHK.TRANS64.TRYWAIT P0, [R9+URZ], R4 ;  /* 0x00000004090075a7 */ /* 0x000e62000800017f */
[----:B------:R-:W-:-:S05]  /*62b0*/  VIADD R2, R7, 0x1 ;  /* 0x0000000107027836 */ /* 0x000fca0000000000 */
[----:B------:R-:W-:-:S04]  /*62c0*/  ISETP.NE.AND P1, PT, R2, 0x25, PT ;  /* 0x000000250200780c */ /* 0x000fc80003f25270 */
[----:B------:R-:W-:Y:S02]  /*62d0*/  SEL R3, RZ, 0x1, P1 ;  /* 0x00000001ff037807 */ /* 0x000fe40000800000 */
[----:B------:R-:W-:Y:S02]  /*62e0*/  SEL R7, R2, RZ, P1 ;  /* 0x000000ff02077207 */ /* 0x000fe40000800000 */
[----:B------:R-:W-:-:S03]  /*62f0*/  LOP3.LUT R8, R8, R3, RZ, 0x3c, !PT ;  /* 0x0000000308087212 */ /* 0x000fc600078e3cff */
[----:B------:R-:W-:Y:S01]  /*6300*/  IMAD R10, R7, 0x8, R0 ;  /* 0x00000008070a7824 */ /* 0x000fe200078e0200 */
[----:B0-----:R-:W-:Y:S01]  /*6310*/  SHF.L.U32 R5, R8, 0x1f, RZ ;  /* 0x0000001f08057819 */ /* 0x001fe200000006ff */
[----:B-1----:R-:W-:Y:S06]  /*6320*/  @!P0 BRA `(.L_x_125) ;  /* 0x0000000c00ac8947 */ /* 0x002fec0003800000 */
.L_x_171:
[----:B------:R-:W1:Y:S01]  /*6330*/  SYNCS.PHASECHK.TRANS64.TRYWAIT P0, [R10+URZ], R5 ;  /* 0x000000050a0075a7 */ /* 0x000e62000800017f */
[----:B------:R-:W-:-:S05]  /*6340*/  VIADD R2, R7, 0x1 ;  /* 0x0000000107027836 */ /* 0x000fca0000000000 */
[----:B------:R-:W-:-:S04]  /*6350*/  ISETP.NE.AND P1, PT, R2, 0x25, PT ;  /* 0x000000250200780c */ /* 0x000fc80003f25270 */
[----:B------:R-:W-:Y:S02]  /*6360*/  SEL R3, RZ, 0x1, P1 ;  /* 0x00000001ff037807 */ /* 0x000fe40000800000 */
[----:B------:R-:W-:Y:S02]  /*6370*/  SEL R7, R2, RZ, P1 ;  /* 0x000000ff02077207 */ /* 0x000fe40000800000 */
[----:B0-----:R-:W-:-:S03]  /*6380*/  LOP3.LUT R9, R8, R3, RZ, 0x3c, !PT ;  /* 0x0000000308097212 */ /* 0x001fc600078e3cff */
[----:B------:R-:W-:Y:S01]  /*6390*/  IMAD R11, R7, 0x8, R0 ;  /* 0x00000008070b7824 */ /* 0x000fe200078e0200 */
[----:B------:R-:W-:Y:S01]  /*63a0*/  SHF.L.U32 R6, R9, 0x1f, RZ ;  /* 0x0000001f09067819 */ /* 0x000fe200000006ff */
[----:B-1----:R-:W-:Y:S06]  /*63b0*/  @!P0 BRA `(.L_x_126) ;  /* 0x0000000c009c8947 */ /* 0x002fec0003800000 */
.L_x_172:
[----:B------:R-:W1:Y:S01]  /*63c0*/  SYNCS.PHASECHK.TRANS64.TRYWAIT P0, [R11+URZ], R6 ;  /* 0x000000060b0075a7 */ /* 0x000e62000800017f */
[----:B------:R-:W-:-:S05]  /*63d0*/  VIADD R2, R7, 0x1 ;  /* 0x0000000107027836 */ /* 0x000fca0000000000 */
[----:B------:R-:W-:-:S04]  /*63e0*/  ISETP.NE.AND P1, PT, R2, 0x25, PT ;  /* 0x000000250200780c */ /* 0x000fc80003f25270 */
[----:B------:R-:W-:Y:S02]  /*63f0*/  SEL R4, RZ, 0x1, P1 ;  /* 0x00000001ff047807 */ /* 0x000fe40000800000 */
[----:B------:R-:W-:Y:S02]  /*6400*/  SEL R3, R2, RZ, P1 ;  /* 0x000000ff02037207 */ /* 0x000fe40000800000 */
[----:B------:R-:W-:Y:S01]  /*6410*/  LOP3.LUT R4, R9, R4, RZ, 0x3c, !PT ;  /* 0x0000000409047212 */ /* 0x000fe200078e3cff */
[----:B-1----:R-:W-:Y:S06]  /*6420*/  @!P0 BRA `(.L_x_127) ;  /* 0x0000000c00948947 */ /* 0x002fec0003800000 */
.L_x_173:
[----:B------:R-:W-:Y:S01]  /*6430*/  IMAD R3, R3, 0x8, R0 ;  /* 0x0000000803037824 */ /* 0x000fe200078e0200 */
[----:B------:R-:W-:-:S07]  /*6440*/  SHF.L.U32 R0, R4, 0x1f, RZ ;  /* 0x0000001f04007819 */ /* 0x000fce00000006ff */
.L_x_128:
[----:B--2---:R2:W3:Y:S02]  /*6450*/  SYNCS.PHASECHK.TRANS64.TRYWAIT P0, [R3+URZ], R0 ;  /* 0x00000000030075a7 */ /* 0x0044e4000800017f */
[----:B---3--:R-:W-:Y:S05]  /*6460*/  @!P0 NANOSLEEP.SYNCS 0x989680 ;  /* 0x009896800000895d */ /* 0x008fea0003900000 */
[----:B------:R-:W3:Y:S02]  /*6470*/  @!P0 SYNCS.PHASECHK.TRANS64 P0, [R3+URZ], R0 ;  /* 0x00000000030085a7 */ /* 0x000ee4000800007f */
[----:B---3--:R-:W-:Y:S05]  /*6480*/  @!P0 BRA `(.L_x_128) ;  /* 0xfffffffc00f08947 */ /* 0x008fea000383ffff */
.L_x_90:
[----:B------:R-:W-:Y:S05]  /*6490*/  BSYNC B0 ;  /* 0x0000000000007941 */ /* 0x000fea0003800000 */
.L_x_89:
[----:B------:R-:W-:Y:S05]  /*64a0*/  EXIT ;  /* 0x000000000000794d */ /* 0x000fea0003800000 */
.L_x_16:
[----:B0-----:R-:W-:-:S04]  /*64b0*/  IMAD.U32 R16, RZ, RZ, UR15 ;  /* 0x0000000fff107e24 */ /* 0x001fc8000f8e00ff */
[----:B------:R0:W2:Y:S03]  /*64c0*/  SYNCS.PHASECHK.TRANS64.TRYWAIT P0, [R16+URZ+-0x8], R7 ;  /* 0xfffff807100075a7 */ /* 0x0000a6000800017f */
[----:B--2---:R-:W-:Y:S05]  /*64d0*/  @!P0 NANOSLEEP.SYNCS 0x989680 ;  /* 0x009896800000895d */ /* 0x004fea0003900000 */
[----:B------:R-:W2:Y:S02]  /*64e0*/  @!P0 SYNCS.PHASECHK.TRANS64 P0, [R16+URZ+-0x8], R7 ;  /* 0xfffff807100085a7 */ /* 0x000ea4000800007f */
[----:B--2---:R-:W-:Y:S05]  /*64f0*/  @!P0 BRA `(.L_x_16) ;  /* 0xfffffffc00ec8947 */ /* 0x004fea000383ffff */
[----:B------:R-:W-:Y:S05]  /*6500*/  BRA `(.L_x_129) ;  /* 0xffffffb4000c7947 */ /* 0x000fea000383ffff */
.L_x_21:
[----:B--2---:R-:W-:-:S04]  /*6510*/  IMAD.U32 R16, RZ, RZ, UR6 ;  /* 0x00000006ff107e24 */ /* 0x004fc8000f8e00ff */
[----:B------:R2:W4:Y:S03]  /*6520*/  SYNCS.PHASECHK.TRANS64.TRYWAIT P0, [R16+URZ], R7 ;  /* 0x00000007100075a7 */ /* 0x000526000800017f */
[----:B----4-:R-:W-:Y:S05]  /*6530*/  @!P0 NANOSLEEP.SYNCS 0x989680 ;  /* 0x009896800000895d */ /* 0x010fea0003900000 */
[----:B------:R-:W4:Y:S02]  /*6540*/  @!P0 SYNCS.PHASECHK.TRANS64 P0, [R16+URZ], R7 ;  /* 0x00000007100085a7 */ /* 0x000f24000800007f */
[----:B----4-:R-:W-:Y:S05]  /*6550*/  @!P0 BRA `(.L_x_21) ;  /* 0xfffffffc00ec8947 */ /* 0x010fea000383ffff */
[----:B------:R-:W-:Y:S05]  /*6560*/  BRA `(.L_x_20) ;  /* 0xffffffb400787947 */ /* 0x000fea000383ffff */
.L_x_27:
[----:B--2---:R-:W-:-:S04]  /*6570*/  IMAD.U32 R17, RZ, RZ, UR9 ;  /* 0x00000009ff117e24 */ /* 0x004fc8000f8e00ff */
[----:B------:R2:W4:Y:S03]  /*6580*/  SYNCS.PHASECHK.TRANS64.TRYWAIT P0, [R17+URZ], R16 ;  /* 0x00000010110075a7 */ /* 0x000526000800017f */
[----:B----4-:R-:W-:Y:S05]  /*6590*/  @!P0 NANOSLEEP.SYNCS 0x989680 ;  /* 0x009896800000895d */ /* 0x010fea0003900000 */
[----:B------:R-:W4:Y:S02]  /*65a0*/  @!P0 SYNCS.PHASECHK.TRANS64 P0, [R17+URZ], R16 ;  /* 0x00000010110085a7 */ /* 0x000f24000800007f */
[----:B----4-:R-:W-:Y:S05]  /*65b0*/  @!P0 BRA `(.L_x_27) ;  /* 0xfffffffc00ec8947 */ /* 0x010fea000383ffff */
[----:B------:R-:W-:Y:S05]  /*65c0*/  BRA `(.L_x_26) ;  /* 0xffffffb800707947 */ /* 0x000fea000383ffff */
.L_x_35:
[----:B0-----:R-:W-:-:S04]  /*65d0*/  IMAD.U32 R16, RZ, RZ, UR15 ;  /* 0x0000000fff107e24 */ /* 0x001fc8000f8e00ff */
[----:B------:R0:W2:Y:S03]  /*65e0*/  SYNCS.PHASECHK.TRANS64.TRYWAIT P0, [R16+URZ+0x8], R7 ;  /* 0x00000807100075a7 */ /* 0x0000a6000800017f */
[----:B--2---:R-:W-:Y:S05]  /*65f0*/  @!P0 NANOSLEEP.SYNCS 0x989680 ;  /* 0x009896800000895d */ /* 0x004fea0003900000 */
[----:B------:R-:W2:Y:S02]  /*6600*/  @!P0 SYNCS.PHASECHK.TRANS64 P0, [R16+URZ+0x8], R7 ;  /* 0x00000807100085a7 */ /* 0x000ea4000800007f */
[----:B--2---:R-:W-:Y:S05]  /*6610*/  @!P0 BRA `(.L_x_35) ;  /* 0xfffffffc00ec8947 */ /* 0x004fea000383ffff */
[----:B------:R-:W-:Y:S05]  /*6620*/  BRA `(.L_x_130) ;  /* 0xffffffc000387947 */ /* 0x000fea000383ffff */
.L_x_76:
[----:B------:R-:W-:Y:S01]  /*6630*/  BSSY B1, `(.L_x_131) ;  /* 0x0000006000017945 */ /* 0x000fe20003800000 */
[----:B------:R-:W-:-:S07]  /*6640*/  IMAD.MOV.U32 R7, RZ, RZ, -0x1 ;  /* 0xffffffffff077424 */ /* 0x000fce00078e00ff */
[----:B------:R-:W-:Y:S05]  /*6650*/  WARPSYNC.COLLECTIVE R7, `(.L_x_132) ;  /* 0x00000000070c7348 */ /* 0x000fea0003c00000 */
[----:B------:R-:W-:Y:S02]  /*6660*/  ELECT P1, UR62, PT ;  /* 0x00000000003e782f */ /* 0x000fe40003820000 */
[----:B------:R-:W-:Y:S01]  /*6670*/  MOV R7, UR62 ;  /* 0x0000003e00077c02 */ /* 0x000fe20008000f00 */
[----:B------:R-:W-:Y:S10]  /*6680*/  ENDCOLLECTIVE ;  /* 0x000000000000791b */ /* 0x000ff40003800000 */
.L_x_132:
[----:B------:R-:W-:Y:S05]  /*6690*/  BSYNC B1 ;  /* 0x0000000000017941 */ /* 0x000fea0003800000 */
.L_x_131:
[----:B------:R-:W-:Y:S05]  /*66a0*/  BRA `(.L_x_133) ;  /* 0xffffffdc00587947 */ /* 0x000fea000383ffff */
.L_x_79:
[----:B0-----:R0:W1:Y:S02]  /*66b0*/  SYNCS.PHASECHK.TRANS64.TRYWAIT P1, [R16+URZ+0x128], R7 ;  /* 0x00012807100075a7 */ /* 0x001064000802017f */
[----:B-1----:R-:W-:Y:S05]  /*66c0*/  @!P1 NANOSLEEP.SYNCS 0x989680 ;  /* 0x009896800000995d */ /* 0x002fea0003900000 */
[----:B------:R-:W1:Y:S02]  /*66d0*/  @!P1 SYNCS.PHASECHK.TRANS64 P1, [R16+URZ+0x128], R7 ;  /* 0x00012807100095a7 */ /* 0x000e64000802007f */
[----:B-1----:R-:W-:Y:S05]  /*66e0*/  @!P1 BRA `(.L_x_79) ;  /* 0xfffffffc00f09947 */ /* 0x002fea000383ffff */
[----:B------:R-:W-:Y:S05]  /*66f0*/  BRA `(.L_x_134) ;  /* 0xffffffdc008c7947 */ /* 0x000fea000383ffff */
.L_x_88:
[----:B------:R-:W-:Y:S01]  /*6700*/  BSSY B0, `(.L_x_135) ;  /* 0x0000006000007945 */ /* 0x000fe20003800000 */
[----:B------:R-:W-:-:S07]  /*6710*/  IMAD.MOV.U32 R7, RZ, RZ, -0x1 ;  /* 0xffffffffff077424 */ /* 0x000fce00078e00ff */
[----:B------:R-:W-:Y:S05]  /*6720*/  WARPSYNC.COLLECTIVE R7, `(.L_x_136) ;  /* 0x00000000070c7348 */ /* 0x000fea0003c00000 */
[----:B------:R-:W-:Y:S02]  /*6730*/  ELECT P1, UR62, PT ;  /* 0x00000000003e782f */ /* 0x000fe40003820000 */
[----:B------:R-:W-:Y:S01]  /*6740*/  MOV R7, UR62 ;  /* 0x0000003e00077c02 */ /* 0x000fe20008000f00 */
[----:B------:R-:W-:Y:S10]  /*6750*/  ENDCOLLECTIVE ;  /* 0x000000000000791b */ /* 0x000ff40003800000 */
.L_x_136:
[----:B------:R-:W-:Y:S05]  /*6760*/  BSYNC B0 ;  /* 0x0000000000007941 */ /* 0x000fea0003800000 */
.L_x_135:
[----:B------:R-:W-:Y:S01]  /*6770*/  PLOP3.LUT P0, PT, P1, PT, PT, 0x80, 0x0 ;  /* 0x000000000000781c */ /* 0x000fe20000f0f070 */
[----:B------:R-:W-:-:S12]  /*6780*/  BRA `(.L_x_137) ;  /* 0xffffffe400f07947 */ /* 0x000fd8000383ffff */
.L_x_92:
[----:B0-----:R0:W1:Y:S02]  /*6790*/  SYNCS.PHASECHK.TRANS64.TRYWAIT P0, [R6+URZ], R3 ;  /* 0x00000003060075a7 */ /* 0x001064000800017f */
[----:B-1----:R-:W-:Y:S05]  /*67a0*/  @!P0 NANOSLEEP.SYNCS 0x989680 ;  /* 0x009896800000895d */ /* 0x002fea0003900000 */
[----:B------:R-:W1:Y:S02]  /*67b0*/  @!P0 SYNCS.PHASECHK.TRANS64 P0, [R6+URZ], R3 ;  /* 0x00000003060085a7 */ /* 0x000e64000800007f */
[----:B-1----:R-:W-:Y:S05]  /*67c0*/  @!P0 BRA `(.L_x_92) ;  /* 0xfffffffc00f08947 */ /* 0x002fea000383ffff */
[----:B------:R-:W-:Y:S05]  /*67d0*/  BRA `(.L_x_138) ;  /* 0xffffffe800307947 */ /* 0x000fea000383ffff */
.L_x_93:
[----:B0-----:R0:W1:Y:S02]  /*67e0*/  SYNCS.PHASECHK.TRANS64.TRYWAIT P0, [R7+URZ], R4 ;  /* 0x00000004070075a7 */ /* 0x001064000800017f */
[----:B-1----:R-:W-:Y:S05]  /*67f0*/  @!P0 NANOSLEEP.SYNCS 0x989680 ;  /* 0x009896800000895d */ /* 0x002fea0003900000 */
[----:B------:R-:W1:Y:S02]  /*6800*/  @!P0 SYNCS.PHASECHK.TRANS64 P0, [R7+URZ], R4 ;  /* 0x00000004070085a7 */ /* 0x000e64000800007f */
[----:B-1----:R-:W-:Y:S05]  /*6810*/  @!P0 BRA `(.L_x_93) ;  /* 0xfffffffc00f08947 */ /* 0x002fea000383ffff */
[----:B------:R-:W-:Y:S05]  /*6820*/  BRA `(.L_x_139) ;  /* 0xffffffe800407947 */ /* 0x000fea000383ffff */
.L_x_94:
[----:B0-----:R0:W1:Y:S02]  /*6830*/  SYNCS.PHASECHK.TRANS64.TRYWAIT P0, [R6+URZ], R5 ;  /* 0x00000005060075a7 */ /* 0x001064000800017f */
[----:B-1----:R-:W-:Y:S05]  /*6840*/  @!P0 NANOSLEEP.SYNCS 0x989680 ;  /* 0x009896800000895d */ /* 0x002fea0003900000 */
[----:B------:R-:W1:Y:S02]  /*6850*/  @!P0 SYNCS.PHASECHK.TRANS64 P0, [R6+URZ], R5 ;  /* 0x00000005060085a7 */ /* 0x000e64000800007f */
[----:B-1----:R-:W-:Y:S05]  /*6860*/  @!P0 BRA `(.L_x_94) ;  /* 0xfffffffc00f08947 */ /* 0x002fea000383ffff */
[----:B------:R-:W-:Y:S05]  /*6870*/  BRA `(.L_x_140) ;  /* 0xffffffe800507947 */ /* 0x000fea000383ffff */
.L_x_95:
[----:B0-----:R0:W1:Y:S02]  /*6880*/  SYNCS.PHASECHK.TRANS64.TRYWAIT P0, [R9+URZ], R4 ;  /* 0x00000004090075a7 */ /* 0x001064000800017f */
[----:B-1----:R-:W-:Y:S05]  /*6890*/  @!P0 NANOSLEEP.SYNCS 0x989680 ;  /* 0x009896800000895d */ /* 0x002fea0003900000 */
[----:B------:R-:W1:Y:S02]  /*68a0*/  @!P0 SYNCS.PHASECHK.TRANS64 P0, [R9+URZ], R4 ;  /* 0x00000004090085a7 */ /* 0x000e64000800007f */
[----:B-1----:R-:W-:Y:S05]  /*68b0*/  @!P0 BRA `(.L_x_95) ;  /* 0xfffffffc00f08947 */ /* 0x002fea000383ffff */
[----:B------:R-:W-:Y:S05]  /*68c0*/  BRA `(.L_x_141) ;  /* 0xffffffe800607947 */ /* 0x000fea000383ffff */
.L_x_96:
[----:B0-----:R0:W1:Y:S02]  /*68d0*/  SYNCS.PHASECHK.TRANS64.TRYWAIT P0, [R6+URZ], R5 ;  /* 0x00000005060075a7 */ /* 0x001064000800017f */
[----:B-1----:R-:W-:Y:S05]  /*68e0*/  @!P0 NANOSLEEP.SYNCS 0x989680 ;  /* 0x009896800000895d */ /* 0x002fea0003900000 */
[----:B------:R-:W1:Y:S02]  /*68f0*/  @!P0 SYNCS.PHASECHK.TRANS64 P0, [R6+URZ], R5 ;  /* 0x00000005060085a7 */ /* 0x000e64000800007f */
[----:B-1----:R-:W-:Y:S05]  /*6900*/  @!P0 BRA `(.L_x_96) ;  /* 0xfffffffc00f08947 */ /* 0x002fea000383ffff */
[----:B------:R-:W-:Y:S05]  /*6910*/  BRA `(.L_x_142) ;  /* 0xffffffe800707947 */ /* 0x000fea000383ffff */
.L_x_97:
[----:B0-----:R0:W1:Y:S02]  /*6920*/  SYNCS.PHASECHK.TRANS64.TRYWAIT P0, [R9+URZ], R4 ;  /* 0x00000004090075a7 */ /* 0x001064000800017f */
[----:B-1----:R-:W-:Y:S05]  /*6930*/  @!P0 NANOSLEEP.SYNCS 0x989680 ;  /* 0x009896800000895d */ /* 0x002fea0003900000 */
[----:B------:R-:W1:Y:S02]  /*6940*/  @!P0 SYNCS.PHASECHK.TRANS64 P0, [R9+URZ], R4 ;  /* 0x00000004090085a7 */ /* 0x000e64000800007f */
[----:B-1----:R-:W-:Y:S05]  /*6950*/  @!P0 BRA `(.L_x_97) ;  /* 0xfffffffc00f08947 */ /* 0x002fea000383ffff */
[----:B------:R-:W-:Y:S05]  /*6960*/  BRA `(.L_x_143) ;  /* 0xffffffe800807947 */ /* 0x000fea000383ffff */
.L_x_98:
[----:B0-----:R0:W1:Y:S02]  /*6970*/  SYNCS.PHASECHK.TRANS64.TRYWAIT P0, [R6+URZ], R5 ;  /* 0x00000005060075a7 */ /* 0x001064000800017f */
[----:B-1----:R-:W-:Y:S05]  /*6980*/  @!P0 NANOSLEEP.SYNCS 0x989680 ;  /* 0x009896800000895d */ /* 0x002fea0003900000 */
[----:B------:R-:W1:Y:S02]  /*6990*/  @!P0 SYNCS.PHASECHK.TRANS64 P0, [R6+URZ], R5 ;  /* 0x00000005060085a7 */ /* 0x000e64000800007f */
[----:B-1----:R-:W-:Y:S05]  /*69a0*/  @!P0 BRA `(.L_x_98) ;  /* 0xfffffffc00f08947 */ /* 0x002fea000383ffff */
[----:B------:R-:W-:Y:S05]  /*69b0*/  BRA `(.L_x_144) ;  /* 0xffffffe800907947 */ /* 0x000fea000383ffff */
.L_x_99:
[----:B0-----:R0:W1:Y:S02]  /*69c0*/  SYNCS.PHASECHK.TRANS64.TRYWAIT P0, [R9+URZ], R4 ;  /* 0x00000004090075a7 */ /* 0x001064000800017f */
[----:B-1----:R-:W-:Y:S05]  /*69d0*/  @!P0 NANOSLEEP.SYNCS 0x989680 ;  /* 0x009896800000895d */ /* 0x002fea0003900000 */
[----:B------:R-:W1:Y:S02]  /*69e0*/  @!P0 SYNCS.PHASECHK.TRANS64 P0, [R9+URZ], R4 ;  /* 0x00000004090085a7 */ /* 0x000e64000800007f */
[----:B-1----:R-:W-:Y:S05]  /*69f0*/  @!P0 BRA `(.L_x_99) ;  /* 0xfffffffc00f08947 */ /* 0x002fea000383ffff */
[----:B------:R-:W-:Y:S05]  /*6a00*/  BRA `(.L_x_145) ;  /* 0xffffffe800a07947 */ /* 0x000fea000383ffff */
.L_x_100:
[----:B0-----:R0:W1:Y:S02]  /*6a10*/  SYNCS.PHASECHK.TRANS64.TRYWAIT P0, [R6+URZ], R5 ;  /* 0x00000005060075a7 */ /* 0x001064000800017f */
[----:B-1----:R-:W-:Y:S05]  /*6a20*/  @!P0 NANOSLEEP.SYNCS 0x989680 ;  /* 0x009896800000895d */ /* 0x002fea0003900000 */
[----:B------:R-:W1:Y:S02]  /*6a30*/  @!P0 SYNCS.PHASECHK.TRANS64 P0, [R6+URZ], R5 ;  /* 0x00000005060085a7 */ /* 0x000e64000800007f */
[----:B-1----:R-:W-:Y:S05]  /*6a40*/  @!P0 BRA `(.L_x_100) ;  /* 0xfffffffc00f08947 */ /* 0x002fea000383ffff */
[----:B------:R-:W-:Y:S05]  /*6a50*/  BRA `(.L_x_146) ;  /* 0xffffffe800b07947 */ /* 0x000fea000383ffff */
.L_x_101:
[----:B0-----:R0:W1:Y:S02]  /*6a60*/  SYNCS.PHASECHK.TRANS64.TRYWAIT P0, [R9+URZ], R4 ;  /* 0x00000004090075a7 */ /* 0x001064000800017f */
[----:B-1----:R-:W-:Y:S05]  /*6a70*/  @!P0 NANOSLEEP.SYNCS 0x989680 ;  /* 0x009896800000895d */ /* 0x002fea0003900000 */
[----:B------:R-:W1:Y:S02]  /*6a80*/  @!P0 SYNCS.PHASECHK.TRANS64 P0, [R9+URZ], R4 ;  /* 0x00000004090085a7 */ /* 0x000e64000800007f */
[----:B-1----:R-:W-:Y:S05]  /*6a90*/  @!P0 BRA `(.L_x_101) ;  /* 0xfffffffc00f08947 */ /* 0x002fea000383ffff */
[----:B------:R-:W-:Y:S05]  /*6aa0*/  BRA `(.L_x_147) ;  /* 0xffffffe800c07947 */ /* 0x000fea000383ffff */
.L_x_102:
[----:B0-----:R0:W1:Y:S02]  /*6ab0*/  SYNCS.PHASECHK.TRANS64.TRYWAIT P0, [R6+URZ], R5 ;  /* 0x00000005060075a7 */ /* 0x001064000800017f */
[----:B-1----:R-:W-:Y:S05]  /*6ac0*/  @!P0 NANOSLEEP.SYNCS 0x989680 ;  /* 0x009896800000895d */ /* 0x002fea0003900000 */
[----:B------:R-:W1:Y:S02]  /*6ad0*/  @!P0 SYNCS.PHASECHK.TRANS64 P0, [R6+URZ], R5 ;  /* 0x00000005060085a7 */ /* 0x000e64000800007f */
[----:B-1----:R-:W-:Y:S05]  /*6ae0*/  @!P0 BRA `(.L_x_102) ;  /* 0xfffffffc00f08947 */ /* 0x002fea000383ffff */
[----:B------:R-:W-:Y:S05]  /*6af0*/  BRA `(.L_x_148) ;  /* 0xffffffe800d07947 */ /* 0x000fea000383ffff */
.L_x_103:
[----:B0-----:R0:W1:Y:S02]  /*6b00*/  SYNCS.PHASECHK.TRANS64.TRYWAIT P0, [R9+URZ], R4 ;  /* 0x00000004090075a7 */ /* 0x001064000800017f */
[----:B-1----:R-:W-:Y:S05]  /*6b10*/  @!P0 NANOSLEEP.SYNCS 0x989680 ;  /* 0x009896800000895d */ /* 0x002fea0003900000 */
[----:B------:R-:W1:Y:S02]  /*6b20*/  @!P0 SYNCS.PHASECHK.TRANS64 P0, [R9+URZ], R4 ;  /* 0x00000004090085a7 */ /* 0x000e64000800007f */
[----:B-1----:R-:W-:Y:S05]  /*6b30*/  @!P0 BRA `(.L_x_103) ;  /* 0xfffffffc00f08947 */ /* 0x002fea000383ffff */
[----:B------:R-:W-:Y:S05]  /*6b40*/  BRA `(.L_x_149) ;  /* 0xffffffe800e07947 */ /* 0x000fea000383ffff */
.L_x_104:
[----:B0-----:R0:W1:Y:S02]  /*6b50*/  SYNCS.PHASECHK.TRANS64.TRYWAIT P0, [R6+URZ], R5 ;  /* 0x00000005060075a7 */ /* 0x001064000800017f */
[----:B-1----:R-:W-:Y:S05]  /*6b60*/  @!P0 NANOSLEEP.SYNCS 0x989680 ;  /* 0x009896800000895d */ /* 0x002fea0003900000 */
[----:B------:R-:W1:Y:S02]  /*6b70*/  @!P0 SYNCS.PHASECHK.TRANS64 P0, [R6+URZ], R5 ;  /* 0x00000005060085a7 */ /* 0x000e64000800007f */
[----:B-1----:R-:W-:Y:S05]  /*6b80*/  @!P0 BRA `(.L_x_104) ;  /* 0xfffffffc00f08947 */ /* 0x002fea000383ffff */
[----:B------:R-:W-:Y:S05]  /*6b90*/  BRA `(.L_x_150) ;  /* 0xffffffe800f07947 */ /* 0x000fea000383ffff */
.L_x_105:
[----:B0-----:R0:W1:Y:S02]  /*6ba0*/  SYNCS.PHASECHK.TRANS64.TRYWAIT P0, [R9+URZ], R4 ;  /* 0x00000004090075a7 */ /* 0x001064000800017f */
[----:B-1----:R-:W-:Y:S05]  /*6bb0*/  @!P0 NANOSLEEP.SYNCS 0x989680 ;  /* 0x009896800000895d */ /* 0x002fea0003900000 */
[----:B------:R-:W1:Y:S02]  /*6bc0*/  @!P0 SYNCS.PHASECHK.TRANS64 P0, [R9+URZ], R4 ;  /* 0x00000004090085a7 */ /* 0x000e64000800007f */
[----:B-1----:R-:W-:Y:S05]  /*6bd0*/  @!P0 BRA `(.L_x_105) ;  /* 0xfffffffc00f08947 */ /* 0x002fea000383ffff */
[----:B------:R-:W-:Y:S05]  /*6be0*/  BRA `(.L_x_151) ;  /* 0xffffffec00007947 */ /* 0x000fea000383ffff */
.L_x_106:
[----:B0-----:R0:W1:Y:S02]  /*6bf0*/  SYNCS.PHASECHK.TRANS64.TRYWAIT P0, [R6+URZ], R5 ;  /* 0x00000005060075a7 */ /* 0x001064000800017f */
[----:B-1----:R-:W-:Y:S05]  /*6c00*/  @!P0 NANOSLEEP.SYNCS 0x989680 ;  /* 0x009896800000895d */ /* 0x002fea0003900000 */
[----:B------:R-:W1:Y:S02]  /*6c10*/  @!P0 SYNCS.PHASECHK.TRANS64 P0, [R6+URZ], R5 ;  /* 0x00000005060085a7 */ /* 0x000e64000800007f */
[----:B-1----:R-:W-:Y:S05]  /*6c20*/  @!P0 BRA `(.L_x_106) ;  /* 0xfffffffc00f08947 */ /* 0x002fea000383ffff */
[----:B------:R-:W-:Y:S05]  /*6c30*/  BRA `(.L_x_152) ;  /* 0xffffffec00107947 */ /* 0x000fea000383ffff */
.L_x_107:
[----:B0-----:R0:W1:Y:S02]  /*6c40*/  SYNCS.PHASECHK.TRANS64.TRYWAIT P0, [R9+URZ], R4 ;  /* 0x00000004090075a7 */ /* 0x001064000800017f */
[----:B-1----:R-:W-:Y:S05]  /*6c50*/  @!P0 NANOSLEEP.SYNCS 0x989680 ;  /* 0x009896800000895d */ /* 0x002fea0003900000 */
[----:B------:R-:W1:Y:S02]  /*6c60*/  @!P0 SYNCS.PHASECHK.TRANS64 P0, [R9+URZ], R4 ;  /* 0x00000004090085a7 */ /* 0x000e64000800007f */
[----:B-1----:R-:W-:Y:S05]  /*6c70*/  @!P0 BRA `(.L_x_107) ;  /* 0xfffffffc00f08947 */ /* 0x002fea000383ffff */
[----:B------:R-:W-:Y:S05]  /*6c80*/  BRA `(.L_x_153) ;  /* 0xffffffec00207947 */ /* 0x000fea000383ffff */
.L_x_108:
[----:B0-----:R0:W1:Y:S02]  /*6c90*/  SYNCS.PHASECHK.TRANS64.TRYWAIT P0, [R6+URZ], R5 ;  /* 0x00000005060075a7 */ /* 0x001064000800017f */
[----:B-1----:R-:W-:Y:S05]  /*6ca0*/  @!P0 NANOSLEEP.SYNCS 0x989680 ;  /* 0x009896800000895d */ /* 0x002fea0003900000 */
[----:B------:R-:W1:Y:S02]  /*6cb0*/  @!P0 SYNCS.PHASECHK.TRANS64 P0, [R6+URZ], R5 ;  /* 0x00000005060085a7 */ /* 0x000e64000800007f */
[----:B-1----:R-:W-:Y:S05]  /*6cc0*/  @!P0 BRA `(.L_x_108) ;  /* 0xfffffffc00f08947 */ /* 0x002fea000383ffff */
[----:B------:R-:W-:Y:S05]  /*6cd0*/  BRA `(.L_x_154) ;  /* 0xffffffec00307947 */ /* 0x000fea000383ffff */
.L_x_109:
[----:B0-----:R0:W1:Y:S02]  /*6ce0*/  SYNCS.PHASECHK.TRANS64.TRYWAIT P0, [R9+URZ], R4 ;  /* 0x00000004090075a7 */ /* 0x001064000800017f */
[----:B-1----:R-:W-:Y:S05]  /*6cf0*/  @!P0 NANOSLEEP.SYNCS 0x989680 ;  /* 0x009896800000895d */ /* 0x002fea0003900000 */
[----:B------:R-:W1:Y:S02]  /*6d00*/  @!P0 SYNCS.PHASECHK.TRANS64 P0, [R9+URZ], R4 ;  /* 0x00000004090085a7 */ /* 0x000e64000800007f */
[----:B-1----:R-:W-:Y:S05]  /*6d10*/  @!P0 BRA `(.L_x_109) ;  /* 0xfffffffc00f08947 */ /* 0x002fea000383ffff */
[----:B------:R-:W-:Y:S05]  /*6d20*/  BRA `(.L_x_155) ;  /* 0xffffffec00407947 */ /* 0x000fea000383ffff */
.L_x_110:
[----:B0-----:R0:W1:Y:S02]  /*6d30*/  SYNCS.PHASECHK.TRANS64.TRYWAIT P0, [R6+URZ], R5 ;  /* 0x00000005060075a7 */ /* 0x001064000800017f */
[----:B-1----:R-:W-:Y:S05]  /*6d40*/  @!P0 NANOSLEEP.SYNCS 0x989680 ;  /* 0x009896800000895d */ /* 0x002fea0003900000 */
[----:B------:R-:W1:Y:S02]  /*6d50*/  @!P0 SYNCS.PHASECHK.TRANS64 P0, [R6+URZ], R5 ;  /* 0x00000005060085a7 */ /* 0x000e64000800007f */
[----:B-1----:R-:W-:Y:S05]  /*6d60*/  @!P0 BRA `(.L_x_110) ;  /* 0xfffffffc00f08947 */ /* 0x002fea000383ffff */
[----:B------:R-:W-:Y:S05]  /*6d70*/  BRA `(.L_x_156) ;  /* 0xffffffec00507947 */ /* 0x000fea000383ffff */
.L_x_111:
[----:B0-----:R0:W1:Y:S02]  /*6d80*/  SYNCS.PHASECHK.TRANS64.TRYWAIT P0, [R9+URZ], R4 ;  /* 0x00000004090075a7 */ /* 0x001064000800017f */
[----:B-1----:R-:W-:Y:S05]  /*6d90*/  @!P0 NANOSLEEP.SYNCS 0x989680 ;  /* 0x009896800000895d */ /* 0x002fea0003900000 */
[----:B------:R-:W1:Y:S02]  /*6da0*/  @!P0 SYNCS.PHASECHK.TRANS64 P0, [R9+URZ], R4 ;  /* 0x00000004090085a7 */ /* 0x000e64000800007f */
[----:B-1----:R-:W-:Y:S05]  /*6db0*/  @!P0 BRA `(.L_x_111) ;  /* 0xfffffffc00f08947 */ /* 0x002fea000383ffff */
[----:B------:R-:W-:Y:S05]  /*6dc0*/  BRA `(.L_x_157) ;  /* 0xffffffec00607947 */ /* 0x000fea000383ffff */
.L_x_112:
[----:B0-----:R0:W1:Y:S02]  /*6dd0*/  SYNCS.PHASECHK.TRANS64.TRYWAIT P0, [R6+URZ], R5 ;  /* 0x00000005060075a7 */ /* 0x001064000800017f */
[----:B-1----:R-:W-:Y:S05]  /*6de0*/  @!P0 NANOSLEEP.SYNCS 0x989680 ;  /* 0x009896800000895d */ /* 0x002fea0003900000 */
[----:B------:R-:W1:Y:S02]  /*6df0*/  @!P0 SYNCS.PHASECHK.TRANS64 P0, [R6+URZ], R5 ;  /* 0x00000005060085a7 */ /* 0x000e64000800007f */
[----:B-1----:R-:W-:Y:S05]  /*6e00*/  @!P0 BRA `(.L_x_112) ;  /* 0xfffffffc00f08947 */ /* 0x002fea000383ffff */
[----:B------:R-:W-:Y:S05]  /*6e10*/  BRA `(.L_x_158) ;  /* 0xffffffec00707947 */ /* 0x000fea000383ffff */
.L_x_113:
[----:B0-----:R0:W1:Y:S02]  /*6e20*/  SYNCS.PHASECHK.TRANS64.TRYWAIT P0, [R9+URZ], R4 ;  /* 0x00000004090075a7 */ /* 0x001064000800017f */
[----:B-1----:R-:W-:Y:S05]  /*6e30*/  @!P0 NANOSLEEP.SYNCS 0x989680 ;  /* 0x009896800000895d */ /* 0x002fea0003900000 */
[----:B------:R-:W1:Y:S02]  /*6e40*/  @!P0 SYNCS.PHASECHK.TRANS64 P0, [R9+URZ], R4 ;  /* 0x00000004090085a7 */ /* 0x000e64000800007f */
[----:B-1----:R-:W-:Y:S05]  /*6e50*/  @!P0 BRA `(.L_x_113) ;  /* 0xfffffffc00f08947 */ /* 0x002fea000383ffff */
[----:B------:R-:W-:Y:S05]  /*6e60*/  BRA `(.L_x_159) ;  /* 0xffffffec00807947 */ /* 0x000fea000383ffff */
.L_x_114:
[----:B0-----:R0:W1:Y:S02]  /*6e70*/  SYNCS.PHASECHK.TRANS64.TRYWAIT P0, [R6+URZ], R5 ;  /* 0x00000005060075a7 */ /* 0x001064000800017f */
[----:B-1----:R-:W-:Y:S05]  /*6e80*/  @!P0 NANOSLEEP.SYNCS 0x989680 ;  /* 0x009896800000895d */ /* 0x002fea0003900000 */
[----:B------:R-:W1:Y:S02]  /*6e90*/  @!P0 SYNCS.PHASECHK.TRANS64 P0, [R6+URZ], R5 ;  /* 0x00000005060085a7 */ /* 0x000e64000800007f */
[----:B-1----:R-:W-:Y:S05]  /*6ea0*/  @!P0 BRA `(.L_x_114) ;  /* 0xfffffffc00f08947 */ /* 0x002fea000383ffff */
[----:B------:R-:W-:Y:S05]  /*6eb0*/  BRA `(.L_x_160) ;  /* 0xffffffec00907947 */ /* 0x000fea000383ffff */
.L_x_115:
[----:B0-----:R0:W1:Y:S02]  /*6ec0*/  SYNCS.PHASECHK.TRANS64.TRYWAIT P0, [R9+URZ], R4 ;  /* 0x00000004090075a7 */ /* 0x001064000800017f */
[----:B-1----:R-:W-:Y:S05]  /*6ed0*/  @!P0 NANOSLEEP.SYNCS 0x989680 ;  /* 0x009896800000895d */ /* 0x002fea0003900000 */
[----:B------:R-:W1:Y:S02]  /*6ee0*/  @!P0 SYNCS.PHASECHK.TRANS64 P0, [R9+URZ], R4 ;  /* 0x00000004090085a7 */ /* 0x000e64000800007f */
[----:B-1----:R-:W-:Y:S05]  /*6ef0*/  @!P0 BRA `(.L_x_115) ;  /* 0xfffffffc00f08947 */ /* 0x002fea000383ffff */
[----:B------:R-:W-:Y:S05]  /*6f00*/  BRA `(.L_x_161) ;  /* 0xffffffec00a07947 */ /* 0x000fea000383ffff */
.L_x_116:
[----:B0-----:R0:W1:Y:S02]  /*6f10*/  SYNCS.PHASECHK.TRANS64.TRYWAIT P0, [R6+URZ], R5 ;  /* 0x00000005060075a7 */ /* 0x001064000800017f */
[----:B-1----:R-:W-:Y:S05]  /*6f20*/  @!P0 NANOSLEEP.SYNCS 0x989680 ;  /* 0x009896800000895d */ /* 0x002fea0003900000 */
[----:B------:R-:W1:Y:S02]  /*6f30*/  @!P0 SYNCS.PHASECHK.TRANS64 P0, [R6+URZ], R5 ;  /* 0x00000005060085a7 */ /* 0x000e64000800007f */
[----:B-1----:R-:W-:Y:S05]  /*6f40*/  @!P0 BRA `(.L_x_116) ;  /* 0xfffffffc00f08947 */ /* 0x002fea000383ffff */
[----:B------:R-:W-:Y:S05]  /*6f50*/  BRA `(.L_x_162) ;  /* 0xffffffec00b07947 */ /* 0x000fea000383ffff */
.L_x_117:
[----:B0-----:R0:W1:Y:S02]  /*6f60*/  SYNCS.PHASECHK.TRANS64.TRYWAIT P0, [R9+URZ], R4 ;  /* 0x00000004090075a7 */ /* 0x001064000800017f */
[----:B-1----:R-:W-:Y:S05]  /*6f70*/  @!P0 NANOSLEEP.SYNCS 0x989680 ;  /* 0x009896800000895d */ /* 0x002fea0003900000 */
[----:B------:R-:W1:Y:S02]  /*6f80*/  @!P0 SYNCS.PHASECHK.TRANS64 P0, [R9+URZ], R4 ;  /* 0x00000004090085a7 */ /* 0x000e64000800007f */
[----:B-1----:R-:W-:Y:S05]  /*6f90*/  @!P0 BRA `(.L_x_117) ;  /* 0xfffffffc00f08947 */ /* 0x002fea000383ffff */
[----:B------:R-:W-:Y:S05]  /*6fa0*/  BRA `(.L_x_163) ;  /* 0xffffffec00c07947 */ /* 0x000fea000383ffff */
.L_x_118:
[----:B0-----:R0:W1:Y:S02]  /*6fb0*/  SYNCS.PHASECHK.TRANS64.TRYWAIT P0, [R6+URZ], R5 ;  /* 0x00000005060075a7 */ /* 0x001064000800017f */
[----:B-1----:R-:W-:Y:S05]  /*6fc0*/  @!P0 NANOSLEEP.SYNCS 0x989680 ;  /* 0x009896800000895d */ /* 0x002fea0003900000 */
[----:B------:R-:W1:Y:S02]  /*6fd0*/  @!P0 SYNCS.PHASECHK.TRANS64 P0, [R6+URZ], R5 ;  /* 0x00000005060085a7 */ /* 0x000e64000800007f */
[----:B-1----:R-:W-:Y:S05]  /*6fe0*/  @!P0 BRA `(.L_x_118) ;  /* 0xfffffffc00f08947 */ /* 0x002fea000383ffff */
[----:B------:R-:W-:Y:S05]  /*6ff0*/  BRA `(.L_x_164) ;  /* 0xffffffec00d07947 */ /* 0x000fea000383ffff */
.L_x_119:
[----:B0-----:R0:W1:Y:S02]  /*7000*/  SYNCS.PHASECHK.TRANS64.TRYWAIT P0, [R9+URZ], R4 ;  /* 0x00000004090075a7 */ /* 0x001064000800017f */
[----:B-1----:R-:W-:Y:S05]  /*7010*/  @!P0 NANOSLEEP.SYNCS 0x989680 ;  /* 0x009896800000895d */ /* 0x002fea0003900000 */
[----:B------:R-:W1:Y:S02]  /*7020*/  @!P0 SYNCS.PHASECHK.TRANS64 P0, [R9+URZ], R4 ;  /* 0x00000004090085a7 */ /* 0x000e64000800007f */
[----:B-1----:R-:W-:Y:S05]  /*7030*/  @!P0 BRA `(.L_x_119) ;  /* 0xfffffffc00f08947 */ /* 0x002fea000383ffff */
[----:B------:R-:W-:Y:S05]  /*7040*/  BRA `(.L_x_165) ;  /* 0xffffffec00e07947 */ /* 0x000fea000383ffff */
.L_x_120:
[----:B0-----:R0:W1:Y:S02]  /*7050*/  SYNCS.PHASECHK.TRANS64.TRYWAIT P0, [R6+URZ], R5 ;  /* 0x00000005060075a7 */ /* 0x001064000800017f */
[----:B-1----:R-:W-:Y:S05]  /*7060*/  @!P0 NANOSLEEP.SYNCS 0x989680 ;  /* 0x009896800000895d */ /* 0x002fea0003900000 */
[----:B------:R-:W1:Y:S02]  /*7070*/  @!P0 SYNCS.PHASECHK.TRANS64 P0, [R6+URZ], R5 ;  /* 0x00000005060085a7 */ /* 0x000e64000800007f */
[----:B-1----:R-:W-:Y:S05]  /*7080*/  @!P0 BRA `(.L_x_120) ;  /* 0xfffffffc00f08947 */ /* 0x002fea000383ffff */
[----:B------:R-:W-:Y:S05]  /*7090*/  BRA `(.L_x_166) ;  /* 0xffffffec00f07947 */ /* 0x000fea000383ffff */
.L_x_121:
[----:B0-----:R0:W1:Y:S02]  /*70a0*/  SYNCS.PHASECHK.TRANS64.TRYWAIT P0, [R9+URZ], R4 ;  /* 0x00000004090075a7 */ /* 0x001064000800017f */
[----:B-1----:R-:W-:Y:S05]  /*70b0*/  @!P0 NANOSLEEP.SYNCS 0x989680 ;  /* 0x009896800000895d */ /* 0x002fea0003900000 */
[----:B------:R-:W1:Y:S02]  /*70c0*/  @!P0 SYNCS.PHASECHK.TRANS64 P0, [R9+URZ], R4 ;  /* 0x00000004090085a7 */ /* 0x000e64000800007f */
[----:B-1----:R-:W-:Y:S05]  /*70d0*/  @!P0 BRA `(.L_x_121) ;  /* 0xfffffffc00f08947 */ /* 0x002fea000383ffff */
[----:B------:R-:W-:Y:S05]  /*70e0*/  BRA `(.L_x_167) ;  /* 0xfffffff000007947 */ /* 0x000fea000383ffff */
.L_x_122:
[----:B0-----:R0:W1:Y:S02]  /*70f0*/  SYNCS.PHASECHK.TRANS64.TRYWAIT P0, [R6+URZ], R5 ;  /* 0x00000005060075a7 */ /* 0x001064000800017f */
[----:B-1----:R-:W-:Y:S05]  /*7100*/  @!P0 NANOSLEEP.SYNCS 0x989680 ;  /* 0x009896800000895d */ /* 0x002fea0003900000 */
[----:B------:R-:W1:Y:S02]  /*7110*/  @!P0 SYNCS.PHASECHK.TRANS64 P0, [R6+URZ], R5 ;  /* 0x00000005060085a7 */ /* 0x000e64000800007f */
[----:B-1----:R-:W-:Y:S05]  /*7120*/  @!P0 BRA `(.L_x_122) ;  /* 0xfffffffc00f08947 */ /* 0x002fea000383ffff */
[----:B------:R-:W-:Y:S05]  /*7130*/  BRA `(.L_x_168) ;  /* 0xfffffff000107947 */ /* 0x000fea000383ffff */
.L_x_123:
[----:B0-----:R0:W1:Y:S02]  /*7140*/  SYNCS.PHASECHK.TRANS64.TRYWAIT P0, [R9+URZ], R4 ;  /* 0x00000004090075a7 */ /* 0x001064000800017f */
[----:B-1----:R-:W-:Y:S05]  /*7150*/  @!P0 NANOSLEEP.SYNCS 0x989680 ;  /* 0x009896800000895d */ /* 0x002fea0003900000 */
[----:B------:R-:W1:Y:S02]  /*7160*/  @!P0 SYNCS.PHASECHK.TRANS64 P0, [R9+URZ], R4 ;  /* 0x00000004090085a7 */ /* 0x000e64000800007f */
[----:B-1----:R-:W-:Y:S05]  /*7170*/  @!P0 BRA `(.L_x_123) ;  /* 0xfffffffc00f08947 */ /* 0x002fea000383ffff */
[----:B------:R-:W-:Y:S05]  /*7180*/  BRA `(.L_x_169) ;  /* 0xfffffff000207947 */ /* 0x000fea000383ffff */
.L_x_124:
[----:B0-----:R0:W1:Y:S02]  /*7190*/  SYNCS.PHASECHK.TRANS64.TRYWAIT P0, [R6+URZ], R5 ;  /* 0x00000005060075a7 */ /* 0x001064000800017f */
[----:B-1----:R-:W-:Y:S05]  /*71a0*/  @!P0 NANOSLEEP.SYNCS 0x989680 ;  /* 0x009896800000895d */ /* 0x002fea0003900000 */
[----:B------:R-:W1:Y:S02]  /*71b0*/  @!P0 SYNCS.PHASECHK.TRANS64 P0, [R6+URZ], R5 ;  /* 0x00000005060085a7 */ /* 0x000e64000800007f */
[----:B-1----:R-:W-:Y:S05]  /*71c0*/  @!P0 BRA `(.L_x_124) ;  /* 0xfffffffc00f08947 */ /* 0x002fea000383ffff */
[----:B------:R-:W-:Y:S05]  /*71d0*/  BRA `(.L_x_170) ;  /* 0xfffffff000307947 */ /* 0x000fea000383ffff */
.L_x_125:
[----:B0-----:R0:W1:Y:S02]  /*71e0*/  SYNCS.PHASECHK.TRANS64.TRYWAIT P0, [R9+URZ], R4 ;  /* 0x00000004090075a7 */ /* 0x001064000800017f */
[----:B-1----:R-:W-:Y:S05]  /*71f0*/  @!P0 NANOSLEEP.SYNCS 0x989680 ;  /* 0x009896800000895d */ /* 0x002fea0003900000 */
[----:B------:R-:W1:Y:S02]  /*7200*/  @!P0 SYNCS.PHASECHK.TRANS64 P0, [R9+URZ], R4 ;  /* 0x00000004090085a7 */ /* 0x000e64000800007f */
[----:B-1----:R-:W-:Y:S05]  /*7210*/  @!P0 BRA `(.L_x_125) ;  /* 0xfffffffc00f08947 */ /* 0x002fea000383ffff */
[----:B------:R-:W-:Y:S05]  /*7220*/  BRA `(.L_x_171) ;  /* 0xfffffff000407947 */ /* 0x000fea000383ffff */
.L_x_126:
[----:B0-----:R0:W1:Y:S02]  /*7230*/  SYNCS.PHASECHK.TRANS64.TRYWAIT P0, [R10+URZ], R5 ;  /* 0x000000050a0075a7 */ /* 0x001064000800017f */
[----:B-1----:R-:W-:Y:S05]  /*7240*/  @!P0 NANOSLEEP.SYNCS 0x989680 ;  /* 0x009896800000895d */ /* 0x002fea0003900000 */
[----:B------:R-:W1:Y:S02]  /*7250*/  @!P0 SYNCS.PHASECHK.TRANS64 P0, [R10+URZ], R5 ;  /* 0x000000050a0085a7 */ /* 0x000e64000800007f */
[----:B-1----:R-:W-:Y:S05]  /*7260*/  @!P0 BRA `(.L_x_126) ;  /* 0xfffffffc00f08947 */ /* 0x002fea000383ffff */
[----:B------:R-:W-:Y:S05]  /*7270*/  BRA `(.L_x_172) ;  /* 0xfffffff000507947 */ /* 0x000fea000383ffff */
.L_x_127:
[----:B-1----:R1:W2:Y:S02]  /*7280*/  SYNCS.PHASECHK.TRANS64.TRYWAIT P0, [R11+URZ], R6 ;  /* 0x000000060b0075a7 */ /* 0x0022a4000800017f */
[----:B--2---:R-:W-:Y:S05]  /*7290*/  @!P0 NANOSLEEP.SYNCS 0x989680 ;  /* 0x009896800000895d */ /* 0x004fea0003900000 */
[----:B------:R-:W2:Y:S02]  /*72a0*/  @!P0 SYNCS.PHASECHK.TRANS64 P0, [R11+URZ], R6 ;  /* 0x000000060b0085a7 */ /* 0x000ea4000800007f */
[----:B--2---:R-:W-:Y:S05]  /*72b0*/  @!P0 BRA `(.L_x_127) ;  /* 0xfffffffc00f08947 */ /* 0x004fea000383ffff */
[----:B------:R-:W-:Y:S05]  /*72c0*/  BRA `(.L_x_173) ;  /* 0xfffffff000587947 */ /* 0x000fea000383ffff */
.L_x_174:
[----:B------:R-:W-:-:S00]  /*72d0*/  BRA `(.L_x_174) ;  /* 0xfffffffc00fc7947 */ /* 0x000fc0000383ffff */
[----:B------:R-:W-:-:S00]  /*72e0*/  NOP ;  /* 0x0000000000007918 */ /* 0x000fc00000000000 */
        /* <DEDUP_REMOVED lines=9> */
.L_x_175:


//--------------------- .nv.shared._ZN7cutlass13device_kernelINS_4gemm6kernel13GemmUniversalIN4cute5tupleIJiiiiEEENS1_10collective13CollectiveMmaINS1_37MainloopSm90TmaGmmaWarpSpecializedFP8ILi37ENS5_IJNS4_1CILi1EEESB_SB_EEENS1_32KernelTmaWarpSpecializedPingpongEEENS5_IJNSA_ILi64EEENSA_ILi32EEESF_EEENS_12float_e4m3_tENS5_IJlSB_lEEESI_SJ_NS4_8TiledMMAINS4_8MMA_AtomIJNS4_4SM904GMMA30MMA_64x32x32_F32E4M3E4M3_SS_TNILNSN_7ScaleInE1ELSP_1EEEEEENS4_6LayoutISC_NS5_IJNSA_ILi0EEEST_ST_EEEEENS5_IJNS4_10UnderscoreESW_SW_EEEEENS4_13SM90_TMA_LOADENS4_14ComposedLayoutINS4_7SwizzleILi2ELi4ELi3EEENS4_18smem_ptr_flag_bitsILi8EEENSS_INS5_IJNSA_ILi8EEESF_EEENS5_IJSF_SB_EEEEEEEvNS4_8identityESZ_S19_vS1A_EENS_8epilogue10collective6detail29Sm90TmaWarpSpecializedAdapterINS1D_15DefaultEpilogueISI_SJ_SJ_NS1C_6thread17LinearCombinationISI_Li1EffLNS1H_9ScaleType4KindE0ELNS_15FloatRoundStyleE2ESI_EENS1_15EpilogueDefaultEEEEEvvEEEEvNT_6ParamsE --------------------------
	.section	.nv.shared._ZN7cutlass13device_kernelINS_4gemm6kernel13GemmUniversalIN4cute5tupleIJiiiiEEENS1_10collective13CollectiveMmaINS1_37MainloopSm90TmaGmmaWarpSpecializedFP8ILi37ENS5_IJNS4_1CILi1EEESB_SB_EEENS1_32KernelTmaWarpSpecializedPingpongEEENS5_IJNSA_ILi64EEENSA_ILi32EEESF_EEENS_12float_e4m3_tENS5_IJlSB_lEEESI_SJ_NS4_8TiledMMAINS4_8MMA_AtomIJNS4_4SM904GMMA30MMA_64x32x32_F32E4M3E4M3_SS_TNILNSN_7ScaleInE1ELSP_1EEEEEENS4_6LayoutISC_NS5_IJNSA_ILi0EEEST_ST_EEEEENS5_IJNS4_10UnderscoreESW_SW_EEEEENS4_13SM90_TMA_LOADENS4_14ComposedLayoutINS4_7SwizzleILi2ELi4ELi3EEENS4_18smem_ptr_flag_bitsILi8EEENSS_INS5_IJNSA_ILi8EEESF_EEENS5_IJSF_SB_EEEEEEEvNS4_8identityESZ_S19_vS1A_EENS_8epilogue10collective6detail29Sm90TmaWarpSpecializedAdapterINS1D_15DefaultEpilogueISI_SJ_SJ_NS1C_6thread17LinearCombinationISI_Li1EffLNS1H_9ScaleType4KindE0ELNS_15FloatRoundStyleE2ESI_EENS1_15EpilogueDefaultEEEEEvvEEEEvNT_6ParamsE,"aw",@nobits
	.sectionflags	@""
	.align	16
	.zero		1024


//--------------------- .nv.shared.reserved.0     --------------------------
	.section	.nv.shared.reserved.0,"aw",@nobits
	.weak		__nv_reservedSMEM_offset_0_alias
	.size		__nv_reservedSMEM_offset_0_alias, 0, 0
	.other		__nv_reservedSMEM_offset_0_alias,@"STO_CUDA_RESERVED_SHARED STV_DEFAULT"
__nv_reservedSMEM_offset_0_alias:
	.zero		0


//--------------------- .nv.global                --------------------------
	.section	.nv.global,"aw",@nobits
.nv.global:
	.type		_ZN40_INTERNAL_318aed28_4_k_cu_15fa121e_103744cute1_E,@object
	.size		_ZN40_INTERNAL_318aed28_4_k_cu_15fa121e_103744cute1_E,(_ZN40_INTERNAL_318aed28_4_k_cu_15fa121e_103744cuda3std3__45__cpo6cbeginE - _ZN40_INTERNAL_318aed28_4_k_cu_15fa121e_103744cute1_E)
_ZN40_INTERNAL_318aed28_4_k_cu_15fa121e_103744cute1_E:
	.zero		1
	.type		_ZN40_INTERNAL_318aed28_4_k_cu_15fa121e_103744cuda3std3__45__cpo6cbeginE,@object
	.size		_ZN40_INTERNAL_318aed28_4_k_cu_15fa121e_103744cuda3std3__45__cpo6cbeginE,(_ZN40_INTERNAL_318aed28_4_k_cu_15fa121e_103744cuda3std3__48in_placeE - _ZN40_INTERNAL_318aed28_4_k_cu_15fa121e_103744cuda3std3__45__cpo6cbeginE)
_ZN40_INTERNAL_318aed28_4_k_cu_15fa121e_103744cuda3std3__45__cpo6cbeginE:
	.zero		1
	.type		_ZN40_INTERNAL_318aed28_4_k_cu_15fa121e_103744cuda3std3__48in_placeE,@object
	.size		_ZN40_INTERNAL_318aed28_4_k_cu_15fa121e_103744cuda3std3__48in_placeE,(_ZN40_INTERNAL_318aed28_4_k_cu_15fa121e_103744cuda3std6ranges3__45__cpo9iter_moveE - _ZN40_INTERNAL_318aed28_4_k_cu_15fa121e_103744cuda3std3__48in_placeE)
_ZN40_INTERNAL_318aed28_4_k_cu_15fa121e_103744cuda3std3__48in_placeE:
	.zero		1
	.type		_ZN40_INTERNAL_318aed28_4_k_cu_15fa121e_103744cuda3std6ranges3__45__cpo9iter_moveE,@object
	.size		_ZN40_INTERNAL_318aed28_4_k_cu_15fa121e_103744cuda3std6ranges3__45__cpo9iter_moveE,(_ZN40_INTERNAL_318aed28_4_k_cu_15fa121e_103744cuda3std3__45__cpo5beginE - _ZN40_INTERNAL_318aed28_4_k_cu_15fa121e_103744cuda3std6ranges3__45__cpo9iter_moveE)
_ZN40_INTERNAL_318aed28_4_k_cu_15fa121e_103744cuda3std6ranges3__45__cpo9iter_moveE:
	.zero		1
	.type		_ZN40_INTERNAL_318aed28_4_k_cu_15fa121e_103744cuda3std3__45__cpo5beginE,@object
	.size		_ZN40_INTERNAL_318aed28_4_k_cu_15fa121e_103744cuda3std3__45__cpo5beginE,(_ZN40_INTERNAL_318aed28_4_k_cu_15fa121e_103744cuda3std3__442_GLOBAL__N__318aed28_4_k_cu_15fa121e_103746ignoreE - _ZN40_INTERNAL_318aed28_4_k_cu_15fa121e_103744cuda3std3__45__cpo5beginE)
_ZN40_INTERNAL_318aed28_4_k_cu_15fa121e_103744cuda3std3__45__cpo5beginE:
	.zero		1
	.type		_ZN40_INTERNAL_318aed28_4_k_cu_15fa121e_103744cuda3std3__442_GLOBAL__N__318aed28_4_k_cu_15fa121e_103746ignoreE,@object
	.size		_ZN40_INTERNAL_318aed28_4_k_cu_15fa121e_103744cuda3std3__442_GLOBAL__N__318aed28_4_k_cu_15fa121e_103746ignoreE,(_ZN40_INTERNAL_318aed28_4_k_cu_15fa121e_103744cute7productE - _ZN40_INTERNAL_318aed28_4_k_cu_15fa121e_103744cuda3std3__442_GLOBAL__N__318aed28_4_k_cu_15fa121e_103746ignoreE)
_ZN40_INTERNAL_318aed28_4_k_cu_15fa121e_103744cuda3std3__442_GLOBAL__N__318aed28_4_k_cu_15fa121e_103746ignoreE:
	.zero		1
	.type		_ZN40_INTERNAL_318aed28_4_k_cu_15fa121e_103744cute7productE,@object
	.size		_ZN40_INTERNAL_318aed28_4_k_cu_15fa121e_103744cute7productE,(_ZN40_INTERNAL_318aed28_4_k_cu_15fa121e_103744cuda3std3__45__cpo3endE - _ZN40_INTERNAL_318aed28_4_k_cu_15fa121e_103744cute7productE)
_ZN40_INTERNAL_318aed28_4_k_cu_15fa121e_103744cute7productE:
	.zero		1
	.type		_ZN40_INTERNAL_318aed28_4_k_cu_15fa121e_103744cuda3std3__45__cpo3endE,@object
	.size		_ZN40_INTERNAL_318aed28_4_k_cu_15fa121e_103744cuda3std3__45__cpo3endE,(_ZN40_INTERNAL_318aed28_4_k_cu_15fa121e_103744cuda3std3__419piecewise_constructE - _ZN40_INTERNAL_318aed28_4_k_cu_15fa121e_103744cuda3std3__45__cpo3endE)
_ZN40_INTERNAL_318aed28_4_k_cu_15fa121e_103744cuda3std3__45__cpo3endE:
	.zero		1
	.type		_ZN40_INTERNAL_318aed28_4_k_cu_15fa121e_103744cuda3std3__419piecewise_constructE,@object
	.size		_ZN40_INTERNAL_318aed28_4_k_cu_15fa121e_103744cuda3std3__419piecewise_constructE,(_ZN40_INTERNAL_318aed28_4_k_cu_15fa121e_103744cuda3std3__45__cpo4cendE - _ZN40_INTERNAL_318aed28_4_k_cu_15fa121e_103744cuda3std3__419piecewise_constructE)
_ZN40_INTERNAL_318aed28_4_k_cu_15fa121e_103744cuda3std3__419piecewise_constructE:
	.zero		1
	.type		_ZN40_INTERNAL_318aed28_4_k_cu_15fa121e_103744cuda3std3__45__cpo4cendE,@object
	.size		_ZN40_INTERNAL_318aed28_4_k_cu_15fa121e_103744cuda3std3__45__cpo4cendE,(_ZN40_INTERNAL_318aed28_4_k_cu_15fa121e_103744cuda3std6ranges3__45__cpo4swapE - _ZN40_INTERNAL_318aed28_4_k_cu_15fa121e_103744cuda3std3__45__cpo4cendE)
_ZN40_INTERNAL_318aed28_4_k_cu_15fa121e_103744cuda3std3__45__cpo4cendE:
	.zero		1
	.type		_ZN40_INTERNAL_318aed28_4_k_cu_15fa121e_103744cuda3std6ranges3__45__cpo4swapE,@object
	.size		_ZN40_INTERNAL_318aed28_4_k_cu_15fa121e_103744cuda3std6ranges3__45__cpo4swapE,(.L_7 - _ZN40_INTERNAL_318aed28_4_k_cu_15fa121e_103744cuda3std6ranges3__45__cpo4swapE)
_ZN40_INTERNAL_318aed28_4_k_cu_15fa121e_103744cuda3std6ranges3__45__cpo4swapE:
	.zero		1
.L_7:


//--------------------- .nv.constant0._ZN7cutlass13device_kernelINS_4gemm6kernel13GemmUniversalIN4cute5tupleIJiiiiEEENS1_10collective13CollectiveMmaINS1_37MainloopSm90TmaGmmaWarpSpecializedFP8ILi37ENS5_IJNS4_1CILi1EEESB_SB_EEENS1_32KernelTmaWarpSpecializedPingpongEEENS5_IJNSA_ILi64EEENSA_ILi32EEESF_EEENS_12float_e4m3_tENS5_IJlSB_lEEESI_SJ_NS4_8TiledMMAINS4_8MMA_AtomIJNS4_4SM904GMMA30MMA_64x32x32_F32E4M3E4M3_SS_TNILNSN_7ScaleInE1ELSP_1EEEEEENS4_6LayoutISC_NS5_IJNSA_ILi0EEEST_ST_EEEEENS5_IJNS4_10UnderscoreESW_SW_EEEEENS4_13SM90_TMA_LOADENS4_14ComposedLayoutINS4_7SwizzleILi2ELi4ELi3EEENS4_18smem_ptr_flag_bitsILi8EEENSS_INS5_IJNSA_ILi8EEESF_EEENS5_IJSF_SB_EEEEEEEvNS4_8identityESZ_S19_vS1A_EENS_8epilogue10collective6detail29Sm90TmaWarpSpecializedAdapterINS1D_15DefaultEpilogueISI_SJ_SJ_NS1C_6thread17LinearCombinationISI_Li1EffLNS1H_9ScaleType4KindE0ELNS_15FloatRoundStyleE2ESI_EENS1_15EpilogueDefaultEEEEEvvEEEEvNT_6ParamsE --------------------------
	.section	.nv.constant0._ZN7cutlass13device_kernelINS_4gemm6kernel13GemmUniversalIN4cute5tupleIJiiiiEEENS1_10collective13CollectiveMmaINS1_37MainloopSm90TmaGmmaWarpSpecializedFP8ILi37ENS5_IJNS4_1CILi1EEESB_SB_EEENS1_32KernelTmaWarpSpecializedPingpongEEENS5_IJNSA_ILi64EEENSA_ILi32EEESF_EEENS_12float_e4m3_tENS5_IJlSB_lEEESI_SJ_NS4_8TiledMMAINS4_8MMA_AtomIJNS4_4SM904GMMA30MMA_64x32x32_F32E4M3E4M3_SS_TNILNSN_7ScaleInE1ELSP_1EEEEEENS4_6LayoutISC_NS5_IJNSA_ILi0EEEST_ST_EEEEENS5_IJNS4_10UnderscoreESW_SW_EEEEENS4_13SM90_TMA_LOADENS4_14ComposedLayoutINS4_7SwizzleILi2ELi4ELi3EEENS4_18smem_ptr_flag_bitsILi8EEENSS_INS5_IJNSA_ILi8EEESF_EEENS5_IJSF_SB_EEEEEEEvNS4_8identityESZ_S19_vS1A_EENS_8epilogue10collective6detail29Sm90TmaWarpSpecializedAdapterINS1D_15DefaultEpilogueISI_SJ_SJ_NS1C_6thread17LinearCombinationISI_Li1EffLNS1H_9ScaleType4KindE0ELNS_15FloatRoundStyleE2ESI_EENS1_15EpilogueDefaultEEEEEvvEEEEvNT_6ParamsE,"a",@progbits
	.sectionflags	@""
	.align	4
.nv.constant0._ZN7cutlass13device_kernelINS_4gemm6kernel13GemmUniversalIN4cute5tupleIJiiiiEEENS1_10collective13CollectiveMmaINS1_37MainloopSm90TmaGmmaWarpSpecializedFP8ILi37ENS5_IJNS4_1CILi1EEESB_SB_EEENS1_32KernelTmaWarpSpecializedPingpongEEENS5_IJNSA_ILi64EEENSA_ILi32EEESF_EEENS_12float_e4m3_tENS5_IJlSB_lEEESI_SJ_NS4_8TiledMMAINS4_8MMA_AtomIJNS4_4SM904GMMA30MMA_64x32x32_F32E4M3E4M3_SS_TNILNSN_7ScaleInE1ELSP_1EEEEEENS4_6LayoutISC_NS5_IJNSA_ILi0EEEST_ST_EEEEENS5_IJNS4_10UnderscoreESW_SW_EEEEENS4_13SM90_TMA_LOADENS4_14ComposedLayoutINS4_7SwizzleILi2ELi4ELi3EEENS4_18smem_ptr_flag_bitsILi8EEENSS_INS5_IJNSA_ILi8EEESF_EEENS5_IJSF_SB_EEEEEEEvNS4_8identityESZ_S19_vS1A_EENS_8epilogue10collective6detail29Sm90TmaWarpSpecializedAdapterINS1D_15DefaultEpilogueISI_SJ_SJ_NS1C_6thread17LinearCombinationISI_Li1EffLNS1H_9ScaleType4KindE0ELNS_15FloatRoundStyleE2ESI_EENS1_15EpilogueDefaultEEEEEvvEEEEvNT_6ParamsE:
	.zero		1664


//--------------------- SYMBOLS --------------------------

	.type		.nv.reservedSmem.offset0,@object
	.size		.nv.reservedSmem.offset0,0x4
